// auto-generated by cutlass_sweep.gemm — config: {"arch": "sm_100", "cluster_m": 1, "cluster_n": 1, "dtype": "int8", "dtype_b": "int8", "layout": "nt", "stages": 7, "tile_k": 64, "tile_m": 64, "tile_n": 64}
#include "cutlass/cutlass.h"
#include "cutlass/gemm/collective/collective_builder.hpp"
#include "cutlass/gemm/device/gemm_universal_adapter.h"
#include "cutlass/gemm/kernel/gemm_universal.hpp"
#include "cutlass/epilogue/collective/collective_builder.hpp"

using ElemA = int8_t;
using ElemB = int8_t;
using ElemCD = int8_t;
using Acc  = int32_t;
using TileShape    = cute::Shape<cute::_64, cute::_64, cute::_64>;
using ClusterShape = cute::Shape<cute::_1, cute::_1, cute::_1>;

using CollectiveEpilogue = typename cutlass::epilogue::collective::CollectiveBuilder<
    cutlass::arch::Sm100, cutlass::arch::OpClassTensorOp,
    TileShape, ClusterShape,
    cutlass::epilogue::collective::EpilogueTileAuto,
    Acc, Acc,
    ElemCD, cutlass::layout::RowMajor, 128 / cutlass::sizeof_bits<ElemCD>::value,
    ElemCD, cutlass::layout::RowMajor, 128 / cutlass::sizeof_bits<ElemCD>::value,
    cutlass::epilogue::collective::EpilogueScheduleAuto
  >::CollectiveOp;

using CollectiveMainloop = typename cutlass::gemm::collective::CollectiveBuilder<
    cutlass::arch::Sm100, cutlass::arch::OpClassTensorOp,
    ElemA, cutlass::layout::RowMajor, 128 / cutlass::sizeof_bits<ElemA>::value,
    ElemB, cutlass::layout::ColumnMajor, 128 / cutlass::sizeof_bits<ElemB>::value,
    Acc,
    TileShape, ClusterShape,
    cutlass::gemm::collective::StageCount<7>,
    cutlass::gemm::collective::KernelScheduleAuto
  >::CollectiveOp;

using GemmKernel = cutlass::gemm::kernel::GemmUniversal<
    cute::Shape<int,int,int,int>,
    CollectiveMainloop,
    CollectiveEpilogue
>;
using Gemm = cutlass::gemm::device::GemmUniversalAdapter<GemmKernel>;

// Force the device kernel symbol into the cubin without needing a host main.
auto* _anchor = &cutlass::device_kernel<GemmKernel>;


// ===== COMPILED SASS (sm_100a) =====

	.target	sm_100a

	.elftype	@"ET_EXEC"


//--------------------- .note.nv.tkinfo           --------------------------
	.section	.note.nv.tkinfo,"",@"SHT_NOTE"
	.sectionflags	@"SHF_NOTE_NV_TKINFO"
	.tkinfo
        /*0018*/ 	.word	0x00000002
        /*0030*/ 	.string	""
        /*0030*/ 	.string	"ptxas"
        /*0030*/ 	.string	"Cuda compilation tools, release 13.0, V13.0.88"
        /*0030*/ 	.string	"Build cuda_13.0.r13.0/compiler.36424714_0"
        /*0030*/ 	.string	"-arch sm_100a -m 64 "



//--------------------- .note.nv.cuinfo           --------------------------
	.section	.note.nv.cuinfo,"",@"SHT_NOTE"
	.sectionflags	@"SHF_NOTE_NV_CUINFO"
        /*0018*/ 	.short	0x0002
        /*001a*/ 	.short	0x0064
        /*001c*/ 	.short	0x0082
	.zero		2


//--------------------- .nv.info                  --------------------------
	.section	.nv.info,"",@"SHT_CUDA_INFO"
	.align	4


	//----- nvinfo : EIATTR_REGCOUNT
	.align		4
        /*0000*/ 	.byte	0x04, 0x2f
        /*0002*/ 	.short	(.L_19 - .L_18)
	.align		4
.L_18:
        /*0004*/ 	.word	index@(_ZN7cutlass13device_kernelINS_4gemm6kernel13GemmUniversalIN4cute5tupleIJiiiiEEENS1_10collective13CollectiveMmaINS1_35MainloopSm100TmaUmmaWarpSpecializedILi7ELi2ELi4ENS5_IJNS4_1CILi1EEESB_SB_EEEEENS5_IJNSA_ILi64EEESE_SE_EEEaNS5_IJlSB_lEEEaSG_NS4_8TiledMMAINS4_8MMA_AtomIJNS4_15SM100_MMA_S8_SSIaaiLi64ELi64ELNS4_4UMMA5MajorE0ELSL_0ELNSK_8SaturateE0EEEEEENS4_6LayoutISC_NS5_IJNSA_ILi0EEESQ_SQ_EEEEENS5_IJNS4_10UnderscoreEST_ST_EEEEENS4_13SM90_TMA_LOADENS4_14ComposedLayoutINS4_7SwizzleILi2ELi4ELi3EEENS4_18smem_ptr_flag_bitsILi8EEENSP_INS5_IJNSA_ILi8EEESE_EEENS5_IJSE_SB_EEEEEEEvNS4_8identityESW_S16_vS17_EENS_8epilogue10collective18CollectiveEpilogueINS19_23Sm100TmaWarpSpecializedILi1ELi1ELi32ELb0ELb0EEEJSF_NS5_IJNSP_ISE_SB_EES1E_EEEaSG_aSG_NS19_6fusion15FusionCallbacksIS1D_NS1G_17LinearCombinationIaiaiLNS_15FloatRoundStyleE2EEESF_S1F_JEEENS4_5SM1004TMEM4LOAD26SM100_TMEM_LOAD_16dp32b32xESW_S16_NS4_39AutoVectorizingCopyWithAssumedAlignmentILi128EEENS4_14SM90_TMA_STOREES16_S1R_S1R_EEEvvEEEEvNT_6ParamsE)
        /*0008*/ 	.word	0x0000007b


	//----- nvinfo : EIATTR_FRAME_SIZE
	.align		4
.L_19:
        /*000c*/ 	.byte	0x04, 0x11
        /*000e*/ 	.short	(.L_21 - .L_20)
	.align		4
.L_20:
        /*0010*/ 	.word	index@($__internal_2_$__cuda_sm10x_tcgen05_guardrail_trap_unallocated_columns_being_dealloced)
        /*0014*/ 	.word	0x00000000


	//----- nvinfo : EIATTR_FRAME_SIZE
	.align		4
.L_21:
        /*0018*/ 	.byte	0x04, 0x11
        /*001a*/ 	.short	(.L_23 - .L_22)
	.align		4
.L_22:
        /*001c*/ 	.word	index@($__internal_1_$__cuda_sm10x_tcgen05_guardrail_trap_phase_invalid_during_alloc)
        /*0020*/ 	.word	0x00000000


	//----- nvinfo : EIATTR_FRAME_SIZE
	.align		4
.L_23:
        /*0024*/ 	.byte	0x04, 0x11
        /*0026*/ 	.short	(.L_25 - .L_24)
	.align		4
.L_24:
        /*0028*/ 	.word	index@($__internal_0_$__cuda_sm10x_tcgen05_guardrail_trap_col_being_dealloced_not_returned_by_alloc)
        /*002c*/ 	.word	0x00000000


	//----- nvinfo : EIATTR_FRAME_SIZE
	.align		4
.L_25:
        /*0030*/ 	.byte	0x04, 0x11
        /*0032*/ 	.short	(.L_27 - .L_26)
	.align		4
.L_26:
        /*0034*/ 	.word	index@(_ZN7cutlass13device_kernelINS_4gemm6kernel13GemmUniversalIN4cute5tupleIJiiiiEEENS1_10collective13CollectiveMmaINS1_35MainloopSm100TmaUmmaWarpSpecializedILi7ELi2ELi4ENS5_IJNS4_1CILi1EEESB_SB_EEEEENS5_IJNSA_ILi64EEESE_SE_EEEaNS5_IJlSB_lEEEaSG_NS4_8TiledMMAINS4_8MMA_AtomIJNS4_15SM100_MMA_S8_SSIaaiLi64ELi64ELNS4_4UMMA5MajorE0ELSL_0ELNSK_8SaturateE0EEEEEENS4_6LayoutISC_NS5_IJNSA_ILi0EEESQ_SQ_EEEEENS5_IJNS4_10UnderscoreEST_ST_EEEEENS4_13SM90_TMA_LOADENS4_14ComposedLayoutINS4_7SwizzleILi2ELi4ELi3EEENS4_18smem_ptr_flag_bitsILi8EEENSP_INS5_IJNSA_ILi8EEESE_EEENS5_IJSE_SB_EEEEEEEvNS4_8identityESW_S16_vS17_EENS_8epilogue10collective18CollectiveEpilogueINS19_23Sm100TmaWarpSpecializedILi1ELi1ELi32ELb0ELb0EEEJSF_NS5_IJNSP_ISE_SB_EES1E_EEEaSG_aSG_NS19_6fusion15FusionCallbacksIS1D_NS1G_17LinearCombinationIaiaiLNS_15FloatRoundStyleE2EEESF_S1F_JEEENS4_5SM1004TMEM4LOAD26SM100_TMEM_LOAD_16dp32b32xESW_S16_NS4_39AutoVectorizingCopyWithAssumedAlignmentILi128EEENS4_14SM90_TMA_STOREES16_S1R_S1R_EEEvvEEEEvNT_6ParamsE)
        /*0038*/ 	.word	0x00000000


	//----- nvinfo : EIATTR_MIN_STACK_SIZE
	.align		4
.L_27:
        /*003c*/ 	.byte	0x04, 0x12
        /*003e*/ 	.short	(.L_29 - .L_28)
	.align		4
.L_28:
        /*0040*/ 	.word	index@(_ZN7cutlass13device_kernelINS_4gemm6kernel13GemmUniversalIN4cute5tupleIJiiiiEEENS1_10collective13CollectiveMmaINS1_35MainloopSm100TmaUmmaWarpSpecializedILi7ELi2ELi4ENS5_IJNS4_1CILi1EEESB_SB_EEEEENS5_IJNSA_ILi64EEESE_SE_EEEaNS5_IJlSB_lEEEaSG_NS4_8TiledMMAINS4_8MMA_AtomIJNS4_15SM100_MMA_S8_SSIaaiLi64ELi64ELNS4_4UMMA5MajorE0ELSL_0ELNSK_8SaturateE0EEEEEENS4_6LayoutISC_NS5_IJNSA_ILi0EEESQ_SQ_EEEEENS5_IJNS4_10UnderscoreEST_ST_EEEEENS4_13SM90_TMA_LOADENS4_14ComposedLayoutINS4_7SwizzleILi2ELi4ELi3EEENS4_18smem_ptr_flag_bitsILi8EEENSP_INS5_IJNSA_ILi8EEESE_EEENS5_IJSE_SB_EEEEEEEvNS4_8identityESW_S16_vS17_EENS_8epilogue10collective18CollectiveEpilogueINS19_23Sm100TmaWarpSpecializedILi1ELi1ELi32ELb0ELb0EEEJSF_NS5_IJNSP_ISE_SB_EES1E_EEEaSG_aSG_NS19_6fusion15FusionCallbacksIS1D_NS1G_17LinearCombinationIaiaiLNS_15FloatRoundStyleE2EEESF_S1F_JEEENS4_5SM1004TMEM4LOAD26SM100_TMEM_LOAD_16dp32b32xESW_S16_NS4_39AutoVectorizingCopyWithAssumedAlignmentILi128EEENS4_14SM90_TMA_STOREES16_S1R_S1R_EEEvvEEEEvNT_6ParamsE)
        /*0044*/ 	.word	0x00000000
.L_29:


//--------------------- .nv.compat                --------------------------
	.section	.nv.compat,"",@"SHT_CUDA_COMPAT_INFO"
	.align	4
        /*0000*/ 	.byte	0x02, 0x09, 0x01, 0x00, 0x02, 0x02, 0x03, 0x00, 0x02, 0x05, 0x06, 0x00, 0x03, 0x07, 0x01, 0x01
        /*0010*/ 	.byte	0x02, 0x03, 0x01, 0x00, 0x02, 0x06, 0x01, 0x00, 0x04, 0x0b, 0x08, 0x00, 0x01, 0x00, 0x00, 0x00
        /*0020*/ 	.byte	0x00, 0x00, 0x00, 0x00


//--------------------- .nv.info._ZN7cutlass13device_kernelINS_4gemm6kernel13GemmUniversalIN4cute5tupleIJiiiiEEENS1_10collective13CollectiveMmaINS1_35MainloopSm100TmaUmmaWarpSpecializedILi7ELi2ELi4ENS5_IJNS4_1CILi1EEESB_SB_EEEEENS5_IJNSA_ILi64EEESE_SE_EEEaNS5_IJlSB_lEEEaSG_NS4_8TiledMMAINS4_8MMA_AtomIJNS4_15SM100_MMA_S8_SSIaaiLi64ELi64ELNS4_4UMMA5MajorE0ELSL_0ELNSK_8SaturateE0EEEEEENS4_6LayoutISC_NS5_IJNSA_ILi0EEESQ_SQ_EEEEENS5_IJNS4_10UnderscoreEST_ST_EEEEENS4_13SM90_TMA_LOADENS4_14ComposedLayoutINS4_7SwizzleILi2ELi4ELi3EEENS4_18smem_ptr_flag_bitsILi8EEENSP_INS5_IJNSA_ILi8EEESE_EEENS5_IJSE_SB_EEEEEEEvNS4_8identityESW_S16_vS17_EENS_8epilogue10collective18CollectiveEpilogueINS19_23Sm100TmaWarpSpecializedILi1ELi1ELi32ELb0ELb0EEEJSF_NS5_IJNSP_ISE_SB_EES1E_EEEaSG_aSG_NS19_6fusion15FusionCallbacksIS1D_NS1G_17LinearCombinationIaiaiLNS_15FloatRoundStyleE2EEESF_S1F_JEEENS4_5SM1004TMEM4LOAD26SM100_TMEM_LOAD_16dp32b32xESW_S16_NS4_39AutoVectorizingCopyWithAssumedAlignmentILi128EEENS4_14SM90_TMA_STOREES16_S1R_S1R_EEEvvEEEEvNT_6ParamsE --------------------------
	.section	.nv.info._ZN7cutlass13device_kernelINS_4gemm6kernel13GemmUniversalIN4cute5tupleIJiiiiEEENS1_10collective13CollectiveMmaINS1_35MainloopSm100TmaUmmaWarpSpecializedILi7ELi2ELi4ENS5_IJNS4_1CILi1EEESB_SB_EEEEENS5_IJNSA_ILi64EEESE_SE_EEEaNS5_IJlSB_lEEEaSG_NS4_8TiledMMAINS4_8MMA_AtomIJNS4_15SM100_MMA_S8_SSIaaiLi64ELi64ELNS4_4UMMA5MajorE0ELSL_0ELNSK_8SaturateE0EEEEEENS4_6LayoutISC_NS5_IJNSA_ILi0EEESQ_SQ_EEEEENS5_IJNS4_10UnderscoreEST_ST_EEEEENS4_13SM90_TMA_LOADENS4_14ComposedLayoutINS4_7SwizzleILi2ELi4ELi3EEENS4_18smem_ptr_flag_bitsILi8EEENSP_INS5_IJNSA_ILi8EEESE_EEENS5_IJSE_SB_EEEEEEEvNS4_8identityESW_S16_vS17_EENS_8epilogue10collective18CollectiveEpilogueINS19_23Sm100TmaWarpSpecializedILi1ELi1ELi32ELb0ELb0EEEJSF_NS5_IJNSP_ISE_SB_EES1E_EEEaSG_aSG_NS19_6fusion15FusionCallbacksIS1D_NS1G_17LinearCombinationIaiaiLNS_15FloatRoundStyleE2EEESF_S1F_JEEENS4_5SM1004TMEM4LOAD26SM100_TMEM_LOAD_16dp32b32xESW_S16_NS4_39AutoVectorizingCopyWithAssumedAlignmentILi128EEENS4_14SM90_TMA_STOREES16_S1R_S1R_EEEvvEEEEvNT_6ParamsE,"",@"SHT_CUDA_INFO"
	.sectionflags	@""
	.align	4


	//----- nvinfo : EIATTR_CUDA_API_VERSION
	.align		4
        /*0000*/ 	.byte	0x04, 0x37
        /*0002*/ 	.short	(.L_31 - .L_30)
.L_30:
        /*0004*/ 	.word	0x00000082


	//----- nvinfo : EIATTR_KPARAM_INFO
	.align		4
.L_31:
        /*0008*/ 	.byte	0x04, 0x17
        /*000a*/ 	.short	(.L_33 - .L_32)
.L_32:
        /*000c*/ 	.word	0x00000000
        /*0010*/ 	.short	0x0000
        /*0012*/ 	.short	0x0000
        /*0014*/ 	.byte	0x00, 0xf0, 0x01, 0x20


	//----- nvinfo : EIATTR_AT_ENTRY_FRAGMENTS
	.align		4
.L_33:
        /*0018*/ 	.byte	0x04, 0x4f
        /*001a*/ 	.short	(.L_35 - .L_34)


	//   ....[0]....
.L_34:
        /*001c*/ 	.word	0x00000006


	//----- nvinfo : EIATTR_RESERVED_SMEM_USED
	.align		4
.L_35:
        /*0020*/ 	.byte	0x01, 0x41
	.zero		2


	//----- nvinfo : EIATTR_SPARSE_MMA_MASK
	.align		4
        /*0024*/ 	.byte	0x03, 0x50
        /*0026*/ 	.short	0x0000


	//----- nvinfo : EIATTR_TCGEN05_1CTA_USED
	.align		4
        /*0028*/ 	.byte	0x01, 0x51
	.zero		2


	//----- nvinfo : EIATTR_MAXREG_COUNT
	.align		4
        /*002c*/ 	.byte	0x03, 0x1b
        /*002e*/ 	.short	0x00ff


	//----- nvinfo : EIATTR_NUM_BARRIERS
	.align		4
        /*0030*/ 	.byte	0x02, 0x4c
        /*0032*/ 	.byte	0x07
	.zero		1


	//----- nvinfo : EIATTR_EXTERNS
	.align		4
        /*0034*/ 	.byte	0x04, 0x0f
        /*0036*/ 	.short	(.L_37 - .L_36)


	//   ....[0]....
	.align		4
.L_36:
        /*0038*/ 	.word	index@(__assertfail)


	//----- nvinfo : EIATTR_MERCURY_ISA_VERSION
	.align		4
.L_37:
        /*003c*/ 	.byte	0x03, 0x5f
        /*003e*/ 	.short	0x0101


	//----- nvinfo : EIATTR_INT_WARP_WIDE_INSTR_OFFSETS
	.align		4
        /*0040*/ 	.byte	0x04, 0x31
        /*0042*/ 	.short	(.L_39 - .L_38)


	//   ....[0]....
.L_38:
        /*0044*/ 	.word	0x00001dc0


	//   ....[1]....
        /*0048*/ 	.word	0x00003940


	//   ....[2]....
        /*004c*/ 	.word	0x00003960


	//   ....[3]....
        /*0050*/ 	.word	0x00003990


	//   ....[4]....
        /*0054*/ 	.word	0x000043a0


	//   ....[5]....
        /*0058*/ 	.word	0x00004490


	//----- nvinfo : EIATTR_COOP_GROUP_MASK_REGIDS
	.align		4
.L_39:
        /*005c*/ 	.byte	0x04, 0x29
        /*005e*/ 	.short	(.L_41 - .L_40)


	//   ....[0]....
.L_40:
        /*0060*/ 	.word	0xffffffff


	//   ....[1]....
        /*0064*/ 	.word	0xffffffff


	//   ....[2]....
        /*0068*/ 	.word	0xffffffff


	//   ....[3]....
        /*006c*/ 	.word	0xffffffff


	//   ....[4]....
        /*0070*/ 	.word	0xffffffff


	//   ....[5]....
        /*0074*/ 	.word	0xffffffff


	//   ....[6]....
        /*0078*/ 	.word	0xffffffff


	//   ....[7]....
        /*007c*/ 	.word	0xffffffff


	//   ....[8]....
        /*0080*/ 	.word	0xffffffff


	//   ....[9]....
        /*0084*/ 	.word	0xffffffff


	//   ....[10]....
        /*0088*/ 	.word	0xffffffff


	//   ....[11]....
        /*008c*/ 	.word	0xffffffff


	//   ....[12]....
        /*0090*/ 	.word	0xffffffff


	//----- nvinfo : EIATTR_COOP_GROUP_INSTR_OFFSETS
	.align		4
.L_41:
        /*0094*/ 	.byte	0x04, 0x28
        /*0096*/ 	.short	(.L_43 - .L_42)


	//   ....[0]....
.L_42:
        /*0098*/ 	.word	0x00000090


	//   ....[1]....
        /*009c*/ 	.word	0x000004d0


	//   ....[2]....
        /*00a0*/ 	.word	0x000006a0


	//   ....[3]....
        /*00a4*/ 	.word	0x000007e0


	//   ....[4]....
        /*00a8*/ 	.word	0x000008e0


	//   ....[5]....
        /*00ac*/ 	.word	0x00000a50


	//   ....[6]....
        /*00b0*/ 	.word	0x00000bf0


	//   ....[7]....
        /*00b4*/ 	.word	0x00001ca0


	//   ....[8]....
        /*00b8*/ 	.word	0x00002c30


	//   ....[9]....
        /*00bc*/ 	.word	0x00002e40


	//   ....[10]....
        /*00c0*/ 	.word	0x00002e70


	//   ....[11]....
        /*00c4*/ 	.word	0x00003820


	//   ....[12]....
        /*00c8*/ 	.word	0x00003a50


	//----- nvinfo : EIATTR_VRC_CTA_INIT_COUNT
	.align		4
.L_43:
        /*00cc*/ 	.byte	0x02, 0x4a
        /*00ce*/ 	.byte	0x80
	.zero		1


	//----- nvinfo : EIATTR_SYSCALL_OFFSETS
	.align		4
        /*00d0*/ 	.byte	0x04, 0x46
        /*00d2*/ 	.short	(.L_45 - .L_44)


	//   ....[0]....
.L_44:
        /*00d4*/ 	.word	0x00004eb0


	//   ....[1]....
        /*00d8*/ 	.word	0x00004ff0


	//   ....[2]....
        /*00dc*/ 	.word	0x00005750


	//----- nvinfo : EIATTR_MBARRIER_INSTR_OFFSETS
	.align		4
.L_45:
        /*00e0*/ 	.byte	0x04, 0x39
        /*00e2*/ 	.short	(.L_47 - .L_46)


	//   ....[0]....
.L_46:
        /*00e4*/ 	.word	0x000005b0
        /*00e8*/ 	.word	0x000000ff
        /*00ec*/ 	.word	0x00000000
        /*00f0*/ 	.short	0x0100
        /*00f2*/ 	.byte	0x05
	.zero		1


	//   ....[1]....
        /*00f4*/ 	.word	0x000005c0
        /*00f8*/ 	.word	0x000000ff
        /*00fc*/ 	.word	0x00000038
        /*0100*/ 	.short	0x0100
        /*0102*/ 	.byte	0x05
	.zero		1


	//   ....[2]....
        /*0104*/ 	.word	0x000005d0
        /*0108*/ 	.word	0x000000ff
        /*010c*/ 	.word	0x00000008
        /*0110*/ 	.short	0x0100
        /*0112*/ 	.byte	0x05
	.zero		1


	//   ....[3]....
        /*0114*/ 	.word	0x000005e0
        /*0118*/ 	.word	0x000000ff
        /*011c*/ 	.word	0x00000040
        /*0120*/ 	.short	0x0100
        /*0122*/ 	.byte	0x05
	.zero		1


	//   ....[4]....
        /*0124*/ 	.word	0x000005f0
        /*0128*/ 	.word	0x000000ff
        /*012c*/ 	.word	0x00000010
        /*0130*/ 	.short	0x0100
        /*0132*/ 	.byte	0x05
	.zero		1


	//   ....[5]....
        /*0134*/ 	.word	0x00000600
        /*0138*/ 	.word	0x000000ff
        /*013c*/ 	.word	0x00000048
        /*0140*/ 	.short	0x0100
        /*0142*/ 	.byte	0x05
	.zero		1


	//   ....[6]....
        /*0144*/ 	.word	0x00000610
        /*0148*/ 	.word	0x000000ff
        /*014c*/ 	.word	0x00000018
        /*0150*/ 	.short	0x0100
        /*0152*/ 	.byte	0x05
	.zero		1


	//   ....[7]....
        /*0154*/ 	.word	0x00000620
        /*0158*/ 	.word	0x000000ff
        /*015c*/ 	.word	0x00000050
        /*0160*/ 	.short	0x0100
        /*0162*/ 	.byte	0x05
	.zero		1


	//   ....[8]....
        /*0164*/ 	.word	0x00000630
        /*0168*/ 	.word	0x000000ff
        /*016c*/ 	.word	0x00000020
        /*0170*/ 	.short	0x0100
        /*0172*/ 	.byte	0x05
	.zero		1


	//   ....[9]....
        /*0174*/ 	.word	0x00000640
        /*0178*/ 	.word	0x000000ff
        /*017c*/ 	.word	0x00000058
        /*0180*/ 	.short	0x0100
        /*0182*/ 	.byte	0x05
	.zero		1


	//   ....[10]....
        /*0184*/ 	.word	0x00000650
        /*0188*/ 	.word	0x000000ff
        /*018c*/ 	.word	0x00000028
        /*0190*/ 	.short	0x0100
        /*0192*/ 	.byte	0x05
	.zero		1


	//   ....[11]....
        /*0194*/ 	.word	0x00000660
        /*0198*/ 	.word	0x000000ff
        /*019c*/ 	.word	0x00000060
        /*01a0*/ 	.short	0x0100
        /*01a2*/ 	.byte	0x05
	.zero		1


	//   ....[12]....
        /*01a4*/ 	.word	0x00000670
        /*01a8*/ 	.word	0x000000ff
        /*01ac*/ 	.word	0x00000030
        /*01b0*/ 	.short	0x0100
        /*01b2*/ 	.byte	0x05
	.zero		1


	//   ....[13]....
        /*01b4*/ 	.word	0x00000680
        /*01b8*/ 	.word	0x000000ff
        /*01bc*/ 	.word	0x00000068
        /*01c0*/ 	.short	0x0100
        /*01c2*/ 	.byte	0x05
	.zero		1


	//   ....[14]....
        /*01c4*/ 	.word	0x000007b0
        /*01c8*/ 	.word	0x000000ff
        /*01cc*/ 	.word	0x00000070
        /*01d0*/ 	.short	0x0100
        /*01d2*/ 	.byte	0x06
	.zero		1


	//   ....[15]....
        /*01d4*/ 	.word	0x000007c0
        /*01d8*/ 	.word	0x000000ff
        /*01dc*/ 	.word	0x00000078
        /*01e0*/ 	.short	0x0100
        /*01e2*/ 	.byte	0x06
	.zero		1


	//   ....[16]....
        /*01e4*/ 	.word	0x000008b0
        /*01e8*/ 	.word	0x000000ff
        /*01ec*/ 	.word	0x00000080
        /*01f0*/ 	.short	0x0100
        /*01f2*/ 	.byte	0x05
	.zero		1


	//   ....[17]....
        /*01f4*/ 	.word	0x000008c0
        /*01f8*/ 	.word	0x000000ff
        /*01fc*/ 	.word	0x00000088
        /*0200*/ 	.short	0x0100
        /*0202*/ 	.byte	0x05
	.zero		1


	//   ....[18]....
        /*0204*/ 	.word	0x00000a00
        /*0208*/ 	.word	0x000000ff
        /*020c*/ 	.word	0x00000090
        /*0210*/ 	.short	0x0100
        /*0212*/ 	.byte	0x05
	.zero		1


	//   ....[19]....
        /*0214*/ 	.word	0x00000a10
        /*0218*/ 	.word	0x000000ff
        /*021c*/ 	.word	0x000000a0
        /*0220*/ 	.short	0x0100
        /*0222*/ 	.byte	0x05
	.zero		1


	//   ....[20]....
        /*0224*/ 	.word	0x00000a20
        /*0228*/ 	.word	0x000000ff
        /*022c*/ 	.word	0x00000098
        /*0230*/ 	.short	0x0100
        /*0232*/ 	.byte	0x05
	.zero		1


	//   ....[21]....
        /*0234*/ 	.word	0x00000a30
        /*0238*/ 	.word	0x000000ff
        /*023c*/ 	.word	0x000000a8
        /*0240*/ 	.short	0x0100
        /*0242*/ 	.byte	0x05
	.zero		1


	//   ....[22]....
        /*0244*/ 	.word	0x00000b60
        /*0248*/ 	.word	0x000000ff
        /*024c*/ 	.word	0x000000b0
        /*0250*/ 	.short	0x0100
        /*0252*/ 	.byte	0x06
	.zero		1


	//   ....[23]....
        /*0254*/ 	.word	0x00000b70
        /*0258*/ 	.word	0x000000ff
        /*025c*/ 	.word	0x000000d0
        /*0260*/ 	.short	0x0100
        /*0262*/ 	.byte	0x06
	.zero		1


	//   ....[24]....
        /*0264*/ 	.word	0x00000b80
        /*0268*/ 	.word	0x000000ff
        /*026c*/ 	.word	0x000000b8
        /*0270*/ 	.short	0x0100
        /*0272*/ 	.byte	0x06
	.zero		1


	//   ....[25]....
        /*0274*/ 	.word	0x00000b90
        /*0278*/ 	.word	0x000000ff
        /*027c*/ 	.word	0x000000d8
        /*0280*/ 	.short	0x0100
        /*0282*/ 	.byte	0x06
	.zero		1


	//   ....[26]....
        /*0284*/ 	.word	0x00000ba0
        /*0288*/ 	.word	0x000000ff
        /*028c*/ 	.word	0x000000c0
        /*0290*/ 	.short	0x0100
        /*0292*/ 	.byte	0x06
	.zero		1


	//   ....[27]....
        /*0294*/ 	.word	0x00000bb0
        /*0298*/ 	.word	0x000000ff
        /*029c*/ 	.word	0x000000e0
        /*02a0*/ 	.short	0x0100
        /*02a2*/ 	.byte	0x06
	.zero		1


	//   ....[28]....
        /*02a4*/ 	.word	0x00000bc0
        /*02a8*/ 	.word	0x000000ff
        /*02ac*/ 	.word	0x000000c8
        /*02b0*/ 	.short	0x0100
        /*02b2*/ 	.byte	0x06
	.zero		1


	//   ....[29]....
        /*02b4*/ 	.word	0x00000bd0
        /*02b8*/ 	.word	0x000000ff
        /*02bc*/ 	.word	0x000000e8
        /*02c0*/ 	.short	0x0100
        /*02c2*/ 	.byte	0x06
	.zero		1


	//   ....[30]....
        /*02c4*/ 	.word	0x00000cc0
        /*02c8*/ 	.word	0x000000ff
        /*02cc*/ 	.word	0x000000f0
        /*02d0*/ 	.short	0x0100
        /*02d2*/ 	.byte	0x05
	.zero		1


	//   ....[31]....
        /*02d4*/ 	.word	0x00000cd0
        /*02d8*/ 	.word	0x000000ff
        /*02dc*/ 	.word	0x00000100
        /*02e0*/ 	.short	0x0100
        /*02e2*/ 	.byte	0x05
	.zero		1


	//   ....[32]....
        /*02e4*/ 	.word	0x00000ce0
        /*02e8*/ 	.word	0x000000ff
        /*02ec*/ 	.word	0x000000f8
        /*02f0*/ 	.short	0x0100
        /*02f2*/ 	.byte	0x05
	.zero		1


	//   ....[33]....
        /*02f4*/ 	.word	0x00000cf0
        /*02f8*/ 	.word	0x000000ff
        /*02fc*/ 	.word	0x00000108
        /*0300*/ 	.short	0x0100
        /*0302*/ 	.byte	0x05
	.zero		1


	//   ....[34]....
        /*0304*/ 	.word	0x000015c0
        /*0308*/ 	.word	0x00000003
        /*030c*/ 	.word	0x00000100
        /*0310*/ 	.short	0x010a
        /*0312*/ 	.byte	0xff
	.zero		1


	//   ....[35]....
        /*0314*/ 	.word	0x000015f0
        /*0318*/ 	.word	0x00000003
        /*031c*/ 	.word	0x000000f0
        /*0320*/ 	.short	0x0101
        /*0322*/ 	.byte	0xff
	.zero		1


	//   ....[36]....
        /*0324*/ 	.word	0x000016c0
        /*0328*/ 	.word	0x000000ff
        /*032c*/ 	.word	0x00000038
        /*0330*/ 	.short	0x010a
        /*0332*/ 	.byte	0x08
	.zero		1


	//   ....[37]....
        /*0334*/ 	.word	0x00001760
        /*0338*/ 	.word	0x000000ff
        /*033c*/ 	.word	0x00000038
        /*0340*/ 	.short	0x010a
        /*0342*/ 	.byte	0x21
	.zero		1


	//   ....[38]....
        /*0344*/ 	.word	0x000018c0
        /*0348*/ 	.word	0x000000ff
        /*034c*/ 	.word	0x00000038
        /*0350*/ 	.short	0x010a
        /*0352*/ 	.byte	0x08
	.zero		1


	//   ....[39]....
        /*0354*/ 	.word	0x000019b0
        /*0358*/ 	.word	0x000000ff
        /*035c*/ 	.word	0x00000088
        /*0360*/ 	.short	0x0101
        /*0362*/ 	.byte	0x04
	.zero		1


	//   ....[40]....
        /*0364*/ 	.word	0x000019d0
        /*0368*/ 	.word	0x000000ff
        /*036c*/ 	.word	0x00000038
        /*0370*/ 	.short	0x010a
        /*0372*/ 	.byte	0x08
	.zero		1


	//   ....[41]....
        /*0374*/ 	.word	0x00001a50
        /*0378*/ 	.word	0x000000ff
        /*037c*/ 	.word	0x00000038
        /*0380*/ 	.short	0x010a
        /*0382*/ 	.byte	0x11
	.zero		1


	//   ....[42]....
        /*0384*/ 	.word	0x00001bb0
        /*0388*/ 	.word	0x000000ff
        /*038c*/ 	.word	0x00000038
        /*0390*/ 	.short	0x010a
        /*0392*/ 	.byte	0x08
	.zero		1


	//   ....[43]....
        /*0394*/ 	.word	0x00001cd0
        /*0398*/ 	.word	0x00000002
        /*039c*/ 	.word	0x00000090
        /*03a0*/ 	.short	0x010a
        /*03a2*/ 	.byte	0xff
	.zero		1


	//   ....[44]....
        /*03a4*/ 	.word	0x00001d90
        /*03a8*/ 	.word	0x00000002
        /*03ac*/ 	.word	0x00000000
        /*03b0*/ 	.short	0x0101
        /*03b2*/ 	.byte	0xff
	.zero		1


	//   ....[45]....
        /*03b4*/ 	.word	0x000022f0
        /*03b8*/ 	.word	0x000000ff
        /*03bc*/ 	.word	0x00000000
        /*03c0*/ 	.short	0x010a
        /*03c2*/ 	.byte	0x05
	.zero		1


	//   ....[46]....
        /*03c4*/ 	.word	0x00002380
        /*03c8*/ 	.word	0x000000ff
        /*03cc*/ 	.word	0x00000000
        /*03d0*/ 	.short	0x010a
        /*03d2*/ 	.byte	0x05
	.zero		1


	//   ....[47]....
        /*03d4*/ 	.word	0x00002410
        /*03d8*/ 	.word	0x000000ff
        /*03dc*/ 	.word	0x00000000
        /*03e0*/ 	.short	0x010a
        /*03e2*/ 	.byte	0x05
	.zero		1


	//   ....[48]....
        /*03e4*/ 	.word	0x000024a0
        /*03e8*/ 	.word	0x000000ff
        /*03ec*/ 	.word	0x00000000
        /*03f0*/ 	.short	0x010a
        /*03f2*/ 	.byte	0x05
	.zero		1


	//   ....[49]....
        /*03f4*/ 	.word	0x00002530
        /*03f8*/ 	.word	0x000000ff
        /*03fc*/ 	.word	0x00000000
        /*0400*/ 	.short	0x010a
        /*0402*/ 	.byte	0x05
	.zero		1


	//   ....[50]....
        /*0404*/ 	.word	0x000025c0
        /*0408*/ 	.word	0x000000ff
        /*040c*/ 	.word	0x00000000
        /*0410*/ 	.short	0x010a
        /*0412*/ 	.byte	0x05
	.zero		1


	//   ....[51]....
        /*0414*/ 	.word	0x00002660
        /*0418*/ 	.word	0x00000000
        /*041c*/ 	.word	0x00000000
        /*0420*/ 	.short	0x010a
        /*0422*/ 	.byte	0xff
	.zero		1


	//   ....[52]....
        /*0424*/ 	.word	0x00002780
        /*0428*/ 	.word	0x00000000
        /*042c*/ 	.word	0x000000f0
        /*0430*/ 	.short	0x010a
        /*0432*/ 	.byte	0xff
	.zero		1


	//   ....[53]....
        /*0434*/ 	.word	0x000027e0
        /*0438*/ 	.word	0x00000004
        /*043c*/ 	.word	0x00000000
        /*0440*/ 	.short	0x0101
        /*0442*/ 	.byte	0xff
	.zero		1


	//   ....[54]....
        /*0444*/ 	.word	0x00002800
        /*0448*/ 	.word	0x000000ff
        /*044c*/ 	.word	0x000000a0
        /*0450*/ 	.short	0x010a
        /*0452*/ 	.byte	0x05
	.zero		1


	//   ....[55]....
        /*0454*/ 	.word	0x00002920
        /*0458*/ 	.word	0x00000000
        /*045c*/ 	.word	0x00000090
        /*0460*/ 	.short	0x010a
        /*0462*/ 	.byte	0xff
	.zero		1


	//   ....[56]....
        /*0464*/ 	.word	0x00002a30
        /*0468*/ 	.word	0x00000000
        /*046c*/ 	.word	0x00000000
        /*0470*/ 	.short	0x0101
        /*0472*/ 	.byte	0xff
	.zero		1


	//   ....[57]....
        /*0474*/ 	.word	0x00002ac0
        /*0478*/ 	.word	0x000000ff
        /*047c*/ 	.word	0x000000a0
        /*0480*/ 	.short	0x0106
        /*0482*/ 	.byte	0x05
	.zero		1


	//   ....[58]....
        /*0484*/ 	.word	0x00002ae0
        /*0488*/ 	.word	0x000000ff
        /*048c*/ 	.word	0x000000a0
        /*0490*/ 	.short	0x010a
        /*0492*/ 	.byte	0x05
	.zero		1


	//   ....[59]....
        /*0494*/ 	.word	0x00002b70
        /*0498*/ 	.word	0x000000ff
        /*049c*/ 	.word	0x000000a0
        /*04a0*/ 	.short	0x0106
        /*04a2*/ 	.byte	0x04
	.zero		1


	//   ....[60]....
        /*04a4*/ 	.word	0x00002bb0
        /*04a8*/ 	.word	0x00000000
        /*04ac*/ 	.word	0x000000a0
        /*04b0*/ 	.short	0x010a
        /*04b2*/ 	.byte	0xff
	.zero		1


	//   ....[61]....
        /*04b4*/ 	.word	0x000030b0
        /*04b8*/ 	.word	0x00000000
        /*04bc*/ 	.word	0x00000090
        /*04c0*/ 	.short	0x010a
        /*04c2*/ 	.byte	0xff
	.zero		1


	//   ....[62]....
        /*04c4*/ 	.word	0x000031b0
        /*04c8*/ 	.word	0x00000003
        /*04cc*/ 	.word	0x00000000
        /*04d0*/ 	.short	0x0101
        /*04d2*/ 	.byte	0xff
	.zero		1


	//   ....[63]....
        /*04d4*/ 	.word	0x000031c0
        /*04d8*/ 	.word	0x000000ff
        /*04dc*/ 	.word	0x00000000
        /*04e0*/ 	.short	0x010a
        /*04e2*/ 	.byte	0x04
	.zero		1


	//   ....[64]....
        /*04e4*/ 	.word	0x00003240
        /*04e8*/ 	.word	0x000000ff
        /*04ec*/ 	.word	0x000000d0
        /*04f0*/ 	.short	0x010a
        /*04f2*/ 	.byte	0x08
	.zero		1


	//   ....[65]....
        /*04f4*/ 	.word	0x00003320
        /*04f8*/ 	.word	0x000000ff
        /*04fc*/ 	.word	0x00000000
        /*0500*/ 	.short	0x010a
        /*0502*/ 	.byte	0x07
	.zero		1


	//   ....[66]....
        /*0504*/ 	.word	0x00003460
        /*0508*/ 	.word	0x000000ff
        /*050c*/ 	.word	0x00000000
        /*0510*/ 	.short	0x010a
        /*0512*/ 	.byte	0x04
	.zero		1


	//   ....[67]....
        /*0514*/ 	.word	0x00003650
        /*0518*/ 	.word	0x000000ff
        /*051c*/ 	.word	0x00000000
        /*0520*/ 	.short	0x010a
        /*0522*/ 	.byte	0x05
	.zero		1


	//   ....[68]....
        /*0524*/ 	.word	0x000036e0
        /*0528*/ 	.word	0x000000ff
        /*052c*/ 	.word	0x00000000
        /*0530*/ 	.short	0x010a
        /*0532*/ 	.byte	0x05
	.zero		1


	//   ....[69]....
        /*0534*/ 	.word	0x00003770
        /*0538*/ 	.word	0x000000ff
        /*053c*/ 	.word	0x00000000
        /*0540*/ 	.short	0x010a
        /*0542*/ 	.byte	0x05
	.zero		1


	//   ....[70]....
        /*0544*/ 	.word	0x00003800
        /*0548*/ 	.word	0x000000ff
        /*054c*/ 	.word	0x00000000
        /*0550*/ 	.short	0x010a
        /*0552*/ 	.byte	0x07
	.zero		1


	//   ....[71]....
        /*0554*/ 	.word	0x00003c40
        /*0558*/ 	.word	0x00000000
        /*055c*/ 	.word	0x00000090
        /*0560*/ 	.short	0x010a
        /*0562*/ 	.byte	0xff
	.zero		1


	//   ....[72]....
        /*0564*/ 	.word	0x00003d30
        /*0568*/ 	.word	0x00000000
        /*056c*/ 	.word	0x00000000
        /*0570*/ 	.short	0x0101
        /*0572*/ 	.byte	0xff
	.zero		1


	//   ....[73]....
        /*0574*/ 	.word	0x00004050
        /*0578*/ 	.word	0x000000ff
        /*057c*/ 	.word	0x00000088
        /*0580*/ 	.short	0x010a
        /*0582*/ 	.byte	0x06
	.zero		1


	//   ....[74]....
        /*0584*/ 	.word	0x000041d0
        /*0588*/ 	.word	0x000000ff
        /*058c*/ 	.word	0x00000078
        /*0590*/ 	.short	0x010a
        /*0592*/ 	.byte	0x06
	.zero		1


	//   ....[75]....
        /*0594*/ 	.word	0x00004500
        /*0598*/ 	.word	0x000000ff
        /*059c*/ 	.word	0x00000070
        /*05a0*/ 	.short	0x010b
        /*05a2*/ 	.byte	0x06
	.zero		1


	//   ....[76]....
        /*05a4*/ 	.word	0x00004520
        /*05a8*/ 	.word	0x000000ff
        /*05ac*/ 	.word	0x00000000
        /*05b0*/ 	.short	0x0101
        /*05b2*/ 	.byte	0x25
	.zero		1


	//   ....[77]....
        /*05b4*/ 	.word	0x00004560
        /*05b8*/ 	.word	0x00000000
        /*05bc*/ 	.word	0x00000078
        /*05c0*/ 	.short	0x010a
        /*05c2*/ 	.byte	0xff
	.zero		1


	//   ....[78]....
        /*05c4*/ 	.word	0x000048c0
        /*05c8*/ 	.word	0x00000000
        /*05cc*/ 	.word	0x00000090
        /*05d0*/ 	.short	0x010a
        /*05d2*/ 	.byte	0xff
	.zero		1


	//   ....[79]....
        /*05d4*/ 	.word	0x000049d0
        /*05d8*/ 	.word	0x00000000
        /*05dc*/ 	.word	0x00000000
        /*05e0*/ 	.short	0x0101
        /*05e2*/ 	.byte	0xff
	.zero		1


	//   ....[80]....
        /*05e4*/ 	.word	0x00005380
        /*05e8*/ 	.word	0x000000ff
        /*05ec*/ 	.word	0x00000070
        /*05f0*/ 	.short	0x010a
        /*05f2*/ 	.byte	0x2b
	.zero		1


	//   ....[81]....
        /*05f4*/ 	.word	0x000053a0
        /*05f8*/ 	.word	0x0000005c
        /*05fc*/ 	.word	0x000000b0
        /*0600*/ 	.short	0x010a
        /*0602*/ 	.byte	0xff
	.zero		1


	//   ....[82]....
        /*0604*/ 	.word	0x000054f0
        /*0608*/ 	.word	0x000000ff
        /*060c*/ 	.word	0x00000070
        /*0610*/ 	.short	0x010a
        /*0612*/ 	.byte	0x2b
	.zero		1


	//   ....[83]....
        /*0614*/ 	.word	0x000055d0
        /*0618*/ 	.word	0x000000ff
        /*061c*/ 	.word	0x00000000
        /*0620*/ 	.short	0x0101
        /*0622*/ 	.byte	0x04
	.zero		1


	//   ....[84]....
        /*0624*/ 	.word	0x00005630
        /*0628*/ 	.word	0x0000005c
        /*062c*/ 	.word	0x000000b0
        /*0630*/ 	.short	0x010a
        /*0632*/ 	.byte	0xff
	.zero		1


	//   ....[85]....
        /*0634*/ 	.word	0x00005990
        /*0638*/ 	.word	0x000000ff
        /*063c*/ 	.word	0x00000000
        /*0640*/ 	.short	0x0101
        /*0642*/ 	.byte	0x05
	.zero		1


	//   ....[86]....
        /*0644*/ 	.word	0x00006300
        /*0648*/ 	.word	0x00000003
        /*064c*/ 	.word	0x00000100
        /*0650*/ 	.short	0x010a
        /*0652*/ 	.byte	0xff
	.zero		1


	//   ....[87]....
        /*0654*/ 	.word	0x00006360
        /*0658*/ 	.word	0x00000002
        /*065c*/ 	.word	0x00000038
        /*0660*/ 	.short	0x010a
        /*0662*/ 	.byte	0xff
	.zero		1


	//   ....[88]....
        /*0664*/ 	.word	0x000063c0
        /*0668*/ 	.word	0x00000002
        /*066c*/ 	.word	0x00000038
        /*0670*/ 	.short	0x010a
        /*0672*/ 	.byte	0xff
	.zero		1


	//   ....[89]....
        /*0674*/ 	.word	0x00006410
        /*0678*/ 	.word	0x00000002
        /*067c*/ 	.word	0x00000090
        /*0680*/ 	.short	0x010a
        /*0682*/ 	.byte	0xff
	.zero		1


	//   ....[90]....
        /*0684*/ 	.word	0x00006470
        /*0688*/ 	.word	0x00000000
        /*068c*/ 	.word	0x00000000
        /*0690*/ 	.short	0x010a
        /*0692*/ 	.byte	0xff
	.zero		1


	//   ....[91]....
        /*0694*/ 	.word	0x000064d0
        /*0698*/ 	.word	0x00000000
        /*069c*/ 	.word	0x00000000
        /*06a0*/ 	.short	0x010a
        /*06a2*/ 	.byte	0xff
	.zero		1


	//   ....[92]....
        /*06a4*/ 	.word	0x00006530
        /*06a8*/ 	.word	0x00000000
        /*06ac*/ 	.word	0x00000000
        /*06b0*/ 	.short	0x010a
        /*06b2*/ 	.byte	0xff
	.zero		1


	//   ....[93]....
        /*06b4*/ 	.word	0x00006590
        /*06b8*/ 	.word	0x00000000
        /*06bc*/ 	.word	0x00000000
        /*06c0*/ 	.short	0x010a
        /*06c2*/ 	.byte	0xff
	.zero		1


	//   ....[94]....
        /*06c4*/ 	.word	0x000065f0
        /*06c8*/ 	.word	0x00000000
        /*06cc*/ 	.word	0x00000000
        /*06d0*/ 	.short	0x010a
        /*06d2*/ 	.byte	0xff
	.zero		1


	//   ....[95]....
        /*06d4*/ 	.word	0x00006650
        /*06d8*/ 	.word	0x00000000
        /*06dc*/ 	.word	0x00000000
        /*06e0*/ 	.short	0x010a
        /*06e2*/ 	.byte	0xff
	.zero		1


	//   ....[96]....
        /*06e4*/ 	.word	0x000066a0
        /*06e8*/ 	.word	0x00000000
        /*06ec*/ 	.word	0x000000f0
        /*06f0*/ 	.short	0x010a
        /*06f2*/ 	.byte	0xff
	.zero		1


	//   ....[97]....
        /*06f4*/ 	.word	0x00006700
        /*06f8*/ 	.word	0x00000000
        /*06fc*/ 	.word	0x000000a0
        /*0700*/ 	.short	0x010a
        /*0702*/ 	.byte	0xff
	.zero		1


	//   ....[98]....
        /*0704*/ 	.word	0x00006750
        /*0708*/ 	.word	0x00000000
        /*070c*/ 	.word	0x00000090
        /*0710*/ 	.short	0x010a
        /*0712*/ 	.byte	0xff
	.zero		1


	//   ....[99]....
        /*0714*/ 	.word	0x000067b0
        /*0718*/ 	.word	0x00000000
        /*071c*/ 	.word	0x000000a0
        /*0720*/ 	.short	0x010a
        /*0722*/ 	.byte	0xff
	.zero		1


	//   ....[100]....
        /*0724*/ 	.word	0x00006800
        /*0728*/ 	.word	0x00000000
        /*072c*/ 	.word	0x00000090
        /*0730*/ 	.short	0x010a
        /*0732*/ 	.byte	0xff
	.zero		1


	//   ....[101]....
        /*0734*/ 	.word	0x00006860
        /*0738*/ 	.word	0x00000003
        /*073c*/ 	.word	0x000000d0
        /*0740*/ 	.short	0x010a
        /*0742*/ 	.byte	0xff
	.zero		1


	//   ....[102]....
        /*0744*/ 	.word	0x000068c0
        /*0748*/ 	.word	0x00000000
        /*074c*/ 	.word	0x00000000
        /*0750*/ 	.short	0x010a
        /*0752*/ 	.byte	0xff
	.zero		1


	//   ....[103]....
        /*0754*/ 	.word	0x00006920
        /*0758*/ 	.word	0x00000000
        /*075c*/ 	.word	0x00000000
        /*0760*/ 	.short	0x010a
        /*0762*/ 	.byte	0xff
	.zero		1


	//   ....[104]....
        /*0764*/ 	.word	0x00006980
        /*0768*/ 	.word	0x00000000
        /*076c*/ 	.word	0x00000000
        /*0770*/ 	.short	0x010a
        /*0772*/ 	.byte	0xff
	.zero		1


	//   ....[105]....
        /*0774*/ 	.word	0x000069e0
        /*0778*/ 	.word	0x00000000
        /*077c*/ 	.word	0x00000000
        /*0780*/ 	.short	0x010a
        /*0782*/ 	.byte	0xff
	.zero		1


	//   ....[106]....
        /*0784*/ 	.word	0x00006a40
        /*0788*/ 	.word	0x00000000
        /*078c*/ 	.word	0x00000000
        /*0790*/ 	.short	0x010a
        /*0792*/ 	.byte	0xff
	.zero		1


	//   ....[107]....
        /*0794*/ 	.word	0x00006a90
        /*0798*/ 	.word	0x00000000
        /*079c*/ 	.word	0x00000090
        /*07a0*/ 	.short	0x010a
        /*07a2*/ 	.byte	0xff
	.zero		1


	//   ....[108]....
        /*07a4*/ 	.word	0x00006af0
        /*07a8*/ 	.word	0x00000000
        /*07ac*/ 	.word	0x00000088
        /*07b0*/ 	.short	0x010a
        /*07b2*/ 	.byte	0xff
	.zero		1


	//   ....[109]....
        /*07b4*/ 	.word	0x00006b50
        /*07b8*/ 	.word	0x00000003
        /*07bc*/ 	.word	0x00000078
        /*07c0*/ 	.short	0x010a
        /*07c2*/ 	.byte	0xff
	.zero		1


	//   ....[110]....
        /*07c4*/ 	.word	0x00006ba0
        /*07c8*/ 	.word	0x00000000
        /*07cc*/ 	.word	0x00000090
        /*07d0*/ 	.short	0x010a
        /*07d2*/ 	.byte	0xff
	.zero		1


	//   ....[111]....
        /*07d4*/ 	.word	0x00006c00
        /*07d8*/ 	.word	0x00000000
        /*07dc*/ 	.word	0x00000070
        /*07e0*/ 	.short	0x010a
        /*07e2*/ 	.byte	0xff
	.zero		1


	//   ....[112]....
        /*07e4*/ 	.word	0x00006c50
        /*07e8*/ 	.word	0x0000005c
        /*07ec*/ 	.word	0x000000b0
        /*07f0*/ 	.short	0x010a
        /*07f2*/ 	.byte	0xff
	.zero		1


	//----- nvinfo : EIATTR_NUM_MBARRIERS
	.align		4
.L_47:
        /*07f4*/ 	.byte	0x03, 0x38
        /*07f6*/ 	.short	0x0022


	//----- nvinfo : EIATTR_EXIT_INSTR_OFFSETS
	.align		4
        /*07f8*/ 	.byte	0x04, 0x1c
        /*07fa*/ 	.short	(.L_49 - .L_48)


	//   ....[0]....
.L_48:
        /*07fc*/ 	.word	0x00002690


	//   ....[1]....
        /*0800*/ 	.word	0x00002b80


	//   ....[2]....
        /*0804*/ 	.word	0x00002be0


	//   ....[3]....
        /*0808*/ 	.word	0x00003a60


	//   ....[4]....
        /*080c*/ 	.word	0x00004590


	//   ....[5]....
        /*0810*/ 	.word	0x000045d0


	//   ....[6]....
        /*0814*/ 	.word	0x000062f0


	//----- nvinfo : EIATTR_MAX_THREADS
	.align		4
.L_49:
        /*0818*/ 	.byte	0x04, 0x05
        /*081a*/ 	.short	(.L_51 - .L_50)
.L_50:
        /*081c*/ 	.word	0x00000100
        /*0820*/ 	.word	0x00000001
        /*0824*/ 	.word	0x00000001


	//----- nvinfo : EIATTR_CRS_STACK_SIZE
	.align		4
.L_51:
        /*0828*/ 	.byte	0x04, 0x1e
        /*082a*/ 	.short	(.L_53 - .L_52)
.L_52:
        /*082c*/ 	.word	0x00000000


	//----- nvinfo : EIATTR_CBANK_PARAM_SIZE
	.align		4
.L_53:
        /*0830*/ 	.byte	0x03, 0x19
        /*0832*/ 	.short	0x0800


	//----- nvinfo : EIATTR_PARAM_CBANK
	.align		4
        /*0834*/ 	.byte	0x04, 0x0a
        /*0836*/ 	.short	(.L_55 - .L_54)
	.align		4
.L_54:
        /*0838*/ 	.word	index@(.nv.constant0._ZN7cutlass13device_kernelINS_4gemm6kernel13GemmUniversalIN4cute5tupleIJiiiiEEENS1_10collective13CollectiveMmaINS1_35MainloopSm100TmaUmmaWarpSpecializedILi7ELi2ELi4ENS5_IJNS4_1CILi1EEESB_SB_EEEEENS5_IJNSA_ILi64EEESE_SE_EEEaNS5_IJlSB_lEEEaSG_NS4_8TiledMMAINS4_8MMA_AtomIJNS4_15SM100_MMA_S8_SSIaaiLi64ELi64ELNS4_4UMMA5MajorE0ELSL_0ELNSK_8SaturateE0EEEEEENS4_6LayoutISC_NS5_IJNSA_ILi0EEESQ_SQ_EEEEENS5_IJNS4_10UnderscoreEST_ST_EEEEENS4_13SM90_TMA_LOADENS4_14ComposedLayoutINS4_7SwizzleILi2ELi4ELi3EEENS4_18smem_ptr_flag_bitsILi8EEENSP_INS5_IJNSA_ILi8EEESE_EEENS5_IJSE_SB_EEEEEEEvNS4_8identityESW_S16_vS17_EENS_8epilogue10collective18CollectiveEpilogueINS19_23Sm100TmaWarpSpecializedILi1ELi1ELi32ELb0ELb0EEEJSF_NS5_IJNSP_ISE_SB_EES1E_EEEaSG_aSG_NS19_6fusion15FusionCallbacksIS1D_NS1G_17LinearCombinationIaiaiLNS_15FloatRoundStyleE2EEESF_S1F_JEEENS4_5SM1004TMEM4LOAD26SM100_TMEM_LOAD_16dp32b32xESW_S16_NS4_39AutoVectorizingCopyWithAssumedAlignmentILi128EEENS4_14SM90_TMA_STOREES16_S1R_S1R_EEEvvEEEEvNT_6ParamsE)
        /*083c*/ 	.short	0x0380
        /*083e*/ 	.short	0x0800


	//----- nvinfo : EIATTR_SW_WAR
	.align		4
.L_55:
        /*0840*/ 	.byte	0x04, 0x36
        /*0842*/ 	.short	(.L_57 - .L_56)
.L_56:
        /*0844*/ 	.word	0x00000008
.L_57:


//--------------------- .nv.callgraph             --------------------------
	.section	.nv.callgraph,"",@"SHT_CUDA_CALLGRAPH"
	.align	4
	.sectionentsize	8
	.align		4
        /*0000*/ 	.word	0x00000000
	.align		4
        /*0004*/ 	.word	0xffffffff
	.align		4
        /*0008*/ 	.word	index@(_ZN7cutlass13device_kernelINS_4gemm6kernel13GemmUniversalIN4cute5tupleIJiiiiEEENS1_10collective13CollectiveMmaINS1_35MainloopSm100TmaUmmaWarpSpecializedILi7ELi2ELi4ENS5_IJNS4_1CILi1EEESB_SB_EEEEENS5_IJNSA_ILi64EEESE_SE_EEEaNS5_IJlSB_lEEEaSG_NS4_8TiledMMAINS4_8MMA_AtomIJNS4_15SM100_MMA_S8_SSIaaiLi64ELi64ELNS4_4UMMA5MajorE0ELSL_0ELNSK_8SaturateE0EEEEEENS4_6LayoutISC_NS5_IJNSA_ILi0EEESQ_SQ_EEEEENS5_IJNS4_10UnderscoreEST_ST_EEEEENS4_13SM90_TMA_LOADENS4_14ComposedLayoutINS4_7SwizzleILi2ELi4ELi3EEENS4_18smem_ptr_flag_bitsILi8EEENSP_INS5_IJNSA_ILi8EEESE_EEENS5_IJSE_SB_EEEEEEEvNS4_8identityESW_S16_vS17_EENS_8epilogue10collective18CollectiveEpilogueINS19_23Sm100TmaWarpSpecializedILi1ELi1ELi32ELb0ELb0EEEJSF_NS5_IJNSP_ISE_SB_EES1E_EEEaSG_aSG_NS19_6fusion15FusionCallbacksIS1D_NS1G_17LinearCombinationIaiaiLNS_15FloatRoundStyleE2EEESF_S1F_JEEENS4_5SM1004TMEM4LOAD26SM100_TMEM_LOAD_16dp32b32xESW_S16_NS4_39AutoVectorizingCopyWithAssumedAlignmentILi128EEENS4_14SM90_TMA_STOREES16_S1R_S1R_EEEvvEEEEvNT_6ParamsE)
	.align		4
        /*000c*/ 	.word	index@(__assertfail)
	.align		4
        /*0010*/ 	.word	0x00000000
	.align		4
        /*0014*/ 	.word	0xfffffffe
	.align		4
        /*0018*/ 	.word	0x00000000
	.align		4
        /*001c*/ 	.word	0xfffffffd
	.align		4
        /*0020*/ 	.word	0x00000000
	.align		4
        /*0024*/ 	.word	0xfffffffc


//--------------------- .nv.constant4             --------------------------
	.section	.nv.constant4,"a",@progbits
	.align	8
	.align		8
.nv.constant4:
        /*0000*/ 	.dword	__assertfail
	.align		8
        /*0008*/ 	.dword	__unnamed_1
	.align		8
        /*0010*/ 	.dword	__unnamed_2
	.align		8
        /*0018*/ 	.dword	_ZN40_INTERNAL_bcd7f0f6_4_k_cu_2c31d413_250034cuda3std3__45__cpo5beginE
	.align		8
        /*0020*/ 	.dword	_ZN40_INTERNAL_bcd7f0f6_4_k_cu_2c31d413_250034cuda3std3__45__cpo3endE
	.align		8
        /*0028*/ 	.dword	_ZN40_INTERNAL_bcd7f0f6_4_k_cu_2c31d413_250034cuda3std3__45__cpo6cbeginE
	.align		8
        /*0030*/ 	.dword	_ZN40_INTERNAL_bcd7f0f6_4_k_cu_2c31d413_250034cuda3std3__45__cpo4cendE
	.align		8
        /*0038*/ 	.dword	_ZN40_INTERNAL_bcd7f0f6_4_k_cu_2c31d413_250034cuda3std3__442_GLOBAL__N__bcd7f0f6_4_k_cu_2c31d413_250036ignoreE
	.align		8
        /*0040*/ 	.dword	_ZN40_INTERNAL_bcd7f0f6_4_k_cu_2c31d413_250034cuda3std3__419piecewise_constructE
	.align		8
        /*0048*/ 	.dword	_ZN40_INTERNAL_bcd7f0f6_4_k_cu_2c31d413_250034cuda3std3__48in_placeE
	.align		8
        /*0050*/ 	.dword	_ZN40_INTERNAL_bcd7f0f6_4_k_cu_2c31d413_250034cuda3std6ranges3__45__cpo4swapE
	.align		8
        /*0058*/ 	.dword	_ZN40_INTERNAL_bcd7f0f6_4_k_cu_2c31d413_250034cuda3std6ranges3__45__cpo9iter_moveE
	.align		8
        /*0060*/ 	.dword	_ZN40_INTERNAL_bcd7f0f6_4_k_cu_2c31d413_250034cute7productE
	.align		8
        /*0068*/ 	.dword	_ZN40_INTERNAL_bcd7f0f6_4_k_cu_2c31d413_250034cute1_E
	.align		8
        /*0070*/ 	.dword	$str$25
	.align		8
        /*0078*/ 	.dword	$str$26
	.align		8
        /*0080*/ 	.dword	$str$27
	.align		8
        /*0088*/ 	.dword	$str$28


//--------------------- .text._ZN7cutlass13device_kernelINS_4gemm6kernel13GemmUniversalIN4cute5tupleIJiiiiEEENS1_10collective13CollectiveMmaINS1_35MainloopSm100TmaUmmaWarpSpecializedILi7ELi2ELi4ENS5_IJNS4_1CILi1EEESB_SB_EEEEENS5_IJNSA_ILi64EEESE_SE_EEEaNS5_IJlSB_lEEEaSG_NS4_8TiledMMAINS4_8MMA_AtomIJNS4_15SM100_MMA_S8_SSIaaiLi64ELi64ELNS4_4UMMA5MajorE0ELSL_0ELNSK_8SaturateE0EEEEEENS4_6LayoutISC_NS5_IJNSA_ILi0EEESQ_SQ_EEEEENS5_IJNS4_10UnderscoreEST_ST_EEEEENS4_13SM90_TMA_LOADENS4_14ComposedLayoutINS4_7SwizzleILi2ELi4ELi3EEENS4_18smem_ptr_flag_bitsILi8EEENSP_INS5_IJNSA_ILi8EEESE_EEENS5_IJSE_SB_EEEEEEEvNS4_8identityESW_S16_vS17_EENS_8epilogue10collective18CollectiveEpilogueINS19_23Sm100TmaWarpSpecializedILi1ELi1ELi32ELb0ELb0EEEJSF_NS5_IJNSP_ISE_SB_EES1E_EEEaSG_aSG_NS19_6fusion15FusionCallbacksIS1D_NS1G_17LinearCombinationIaiaiLNS_15FloatRoundStyleE2EEESF_S1F_JEEENS4_5SM1004TMEM4LOAD26SM100_TMEM_LOAD_16dp32b32xESW_S16_NS4_39AutoVectorizingCopyWithAssumedAlignmentILi128EEENS4_14SM90_TMA_STOREES16_S1R_S1R_EEEvvEEEEvNT_6ParamsE --------------------------
	.section	.text._ZN7cutlass13device_kernelINS_4gemm6kernel13GemmUniversalIN4cute5tupleIJiiiiEEENS1_10collective13CollectiveMmaINS1_35MainloopSm100TmaUmmaWarpSpecializedILi7ELi2ELi4ENS5_IJNS4_1CILi1EEESB_SB_EEEEENS5_IJNSA_ILi64EEESE_SE_EEEaNS5_IJlSB_lEEEaSG_NS4_8TiledMMAINS4_8MMA_AtomIJNS4_15SM100_MMA_S8_SSIaaiLi64ELi64ELNS4_4UMMA5MajorE0ELSL_0ELNSK_8SaturateE0EEEEEENS4_6LayoutISC_NS5_IJNSA_ILi0EEESQ_SQ_EEEEENS5_IJNS4_10UnderscoreEST_ST_EEEEENS4_13SM90_TMA_LOADENS4_14ComposedLayoutINS4_7SwizzleILi2ELi4ELi3EEENS4_18smem_ptr_flag_bitsILi8EEENSP_INS5_IJNSA_ILi8EEESE_EEENS5_IJSE_SB_EEEEEEEvNS4_8identityESW_S16_vS17_EENS_8epilogue10collective18CollectiveEpilogueINS19_23Sm100TmaWarpSpecializedILi1ELi1ELi32ELb0ELb0EEEJSF_NS5_IJNSP_ISE_SB_EES1E_EEEaSG_aSG_NS19_6fusion15FusionCallbacksIS1D_NS1G_17LinearCombinationIaiaiLNS_15FloatRoundStyleE2EEESF_S1F_JEEENS4_5SM1004TMEM4LOAD26SM100_TMEM_LOAD_16dp32b32xESW_S16_NS4_39AutoVectorizingCopyWithAssumedAlignmentILi128EEENS4_14SM90_TMA_STOREES16_S1R_S1R_EEEvvEEEEvNT_6ParamsE,"ax",@progbits
	.align	128
.text._ZN7cutlass13device_kernelINS_4gemm6kernel13GemmUniversalIN4cute5tupleIJiiiiEEENS1_10collective13CollectiveMmaINS1_35MainloopSm100TmaUmmaWarpSpecializedILi7ELi2ELi4ENS5_IJNS4_1CILi1EEESB_SB_EEEEENS5_IJNSA_ILi64EEESE_SE_EEEaNS5_IJlSB_lEEEaSG_NS4_8TiledMMAINS4_8MMA_AtomIJNS4_15SM100_MMA_S8_SSIaaiLi64ELi64ELNS4_4UMMA5MajorE0ELSL_0ELNSK_8SaturateE0EEEEEENS4_6LayoutISC_NS5_IJNSA_ILi0EEESQ_SQ_EEEEENS5_IJNS4_10UnderscoreEST_ST_EEEEENS4_13SM90_TMA_LOADENS4_14ComposedLayoutINS4_7SwizzleILi2ELi4ELi3EEENS4_18smem_ptr_flag_bitsILi8EEENSP_INS5_IJNSA_ILi8EEESE_EEENS5_IJSE_SB_EEEEEEEvNS4_8identityESW_S16_vS17_EENS_8epilogue10collective18CollectiveEpilogueINS19_23Sm100TmaWarpSpecializedILi1ELi1ELi32ELb0ELb0EEEJSF_NS5_IJNSP_ISE_SB_EES1E_EEEaSG_aSG_NS19_6fusion15FusionCallbacksIS1D_NS1G_17LinearCombinationIaiaiLNS_15FloatRoundStyleE2EEESF_S1F_JEEENS4_5SM1004TMEM4LOAD26SM100_TMEM_LOAD_16dp32b32xESW_S16_NS4_39AutoVectorizingCopyWithAssumedAlignmentILi128EEENS4_14SM90_TMA_STOREES16_S1R_S1R_EEEvvEEEEvNT_6ParamsE:
        .type           _ZN7cutlass13device_kernelINS_4gemm6kernel13GemmUniversalIN4cute5tupleIJiiiiEEENS1_10collective13CollectiveMmaINS1_35MainloopSm100TmaUmmaWarpSpecializedILi7ELi2ELi4ENS5_IJNS4_1CILi1EEESB_SB_EEEEENS5_IJNSA_ILi64EEESE_SE_EEEaNS5_IJlSB_lEEEaSG_NS4_8TiledMMAINS4_8MMA_AtomIJNS4_15SM100_MMA_S8_SSIaaiLi64ELi64ELNS4_4UMMA5MajorE0ELSL_0ELNSK_8SaturateE0EEEEEENS4_6LayoutISC_NS5_IJNSA_ILi0EEESQ_SQ_EEEEENS5_IJNS4_10UnderscoreEST_ST_EEEEENS4_13SM90_TMA_LOADENS4_14ComposedLayoutINS4_7SwizzleILi2ELi4ELi3EEENS4_18smem_ptr_flag_bitsILi8EEENSP_INS5_IJNSA_ILi8EEESE_EEENS5_IJSE_SB_EEEEEEEvNS4_8identityESW_S16_vS17_EENS_8epilogue10collective18CollectiveEpilogueINS19_23Sm100TmaWarpSpecializedILi1ELi1ELi32ELb0ELb0EEEJSF_NS5_IJNSP_ISE_SB_EES1E_EEEaSG_aSG_NS19_6fusion15FusionCallbacksIS1D_NS1G_17LinearCombinationIaiaiLNS_15FloatRoundStyleE2EEESF_S1F_JEEENS4_5SM1004TMEM4LOAD26SM100_TMEM_LOAD_16dp32b32xESW_S16_NS4_39AutoVectorizingCopyWithAssumedAlignmentILi128EEENS4_14SM90_TMA_STOREES16_S1R_S1R_EEEvvEEEEvNT_6ParamsE,@function
        .size           _ZN7cutlass13device_kernelINS_4gemm6kernel13GemmUniversalIN4cute5tupleIJiiiiEEENS1_10collective13CollectiveMmaINS1_35MainloopSm100TmaUmmaWarpSpecializedILi7ELi2ELi4ENS5_IJNS4_1CILi1EEESB_SB_EEEEENS5_IJNSA_ILi64EEESE_SE_EEEaNS5_IJlSB_lEEEaSG_NS4_8TiledMMAINS4_8MMA_AtomIJNS4_15SM100_MMA_S8_SSIaaiLi64ELi64ELNS4_4UMMA5MajorE0ELSL_0ELNSK_8SaturateE0EEEEEENS4_6LayoutISC_NS5_IJNSA_ILi0EEESQ_SQ_EEEEENS5_IJNS4_10UnderscoreEST_ST_EEEEENS4_13SM90_TMA_LOADENS4_14ComposedLayoutINS4_7SwizzleILi2ELi4ELi3EEENS4_18smem_ptr_flag_bitsILi8EEENSP_INS5_IJNSA_ILi8EEESE_EEENS5_IJSE_SB_EEEEEEEvNS4_8identityESW_S16_vS17_EENS_8epilogue10collective18CollectiveEpilogueINS19_23Sm100TmaWarpSpecializedILi1ELi1ELi32ELb0ELb0EEEJSF_NS5_IJNSP_ISE_SB_EES1E_EEEaSG_aSG_NS19_6fusion15FusionCallbacksIS1D_NS1G_17LinearCombinationIaiaiLNS_15FloatRoundStyleE2EEESF_S1F_JEEENS4_5SM1004TMEM4LOAD26SM100_TMEM_LOAD_16dp32b32xESW_S16_NS4_39AutoVectorizingCopyWithAssumedAlignmentILi128EEENS4_14SM90_TMA_STOREES16_S1R_S1R_EEEvvEEEEvNT_6ParamsE,(.L_x_137 - _ZN7cutlass13device_kernelINS_4gemm6kernel13GemmUniversalIN4cute5tupleIJiiiiEEENS1_10collective13CollectiveMmaINS1_35MainloopSm100TmaUmmaWarpSpecializedILi7ELi2ELi4ENS5_IJNS4_1CILi1EEESB_SB_EEEEENS5_IJNSA_ILi64EEESE_SE_EEEaNS5_IJlSB_lEEEaSG_NS4_8TiledMMAINS4_8MMA_AtomIJNS4_15SM100_MMA_S8_SSIaaiLi64ELi64ELNS4_4UMMA5MajorE0ELSL_0ELNSK_8SaturateE0EEEEEENS4_6LayoutISC_NS5_IJNSA_ILi0EEESQ_SQ_EEEEENS5_IJNS4_10UnderscoreEST_ST_EEEEENS4_13SM90_TMA_LOADENS4_14ComposedLayoutINS4_7SwizzleILi2ELi4ELi3EEENS4_18smem_ptr_flag_bitsILi8EEENSP_INS5_IJNSA_ILi8EEESE_EEENS5_IJSE_SB_EEEEEEEvNS4_8identityESW_S16_vS17_EENS_8epilogue10collective18CollectiveEpilogueINS19_23Sm100TmaWarpSpecializedILi1ELi1ELi32ELb0ELb0EEEJSF_NS5_IJNSP_ISE_SB_EES1E_EEEaSG_aSG_NS19_6fusion15FusionCallbacksIS1D_NS1G_17LinearCombinationIaiaiLNS_15FloatRoundStyleE2EEESF_S1F_JEEENS4_5SM1004TMEM4LOAD26SM100_TMEM_LOAD_16dp32b32xESW_S16_NS4_39AutoVectorizingCopyWithAssumedAlignmentILi128EEENS4_14SM90_TMA_STOREES16_S1R_S1R_EEEvvEEEEvNT_6ParamsE)
        .other          _ZN7cutlass13device_kernelINS_4gemm6kernel13GemmUniversalIN4cute5tupleIJiiiiEEENS1_10collective13CollectiveMmaINS1_35MainloopSm100TmaUmmaWarpSpecializedILi7ELi2ELi4ENS5_IJNS4_1CILi1EEESB_SB_EEEEENS5_IJNSA_ILi64EEESE_SE_EEEaNS5_IJlSB_lEEEaSG_NS4_8TiledMMAINS4_8MMA_AtomIJNS4_15SM100_MMA_S8_SSIaaiLi64ELi64ELNS4_4UMMA5MajorE0ELSL_0ELNSK_8SaturateE0EEEEEENS4_6LayoutISC_NS5_IJNSA_ILi0EEESQ_SQ_EEEEENS5_IJNS4_10UnderscoreEST_ST_EEEEENS4_13SM90_TMA_LOADENS4_14ComposedLayoutINS4_7SwizzleILi2ELi4ELi3EEENS4_18smem_ptr_flag_bitsILi8EEENSP_INS5_IJNSA_ILi8EEESE_EEENS5_IJSE_SB_EEEEEEEvNS4_8identityESW_S16_vS17_EENS_8epilogue10collective18CollectiveEpilogueINS19_23Sm100TmaWarpSpecializedILi1ELi1ELi32ELb0ELb0EEEJSF_NS5_IJNSP_ISE_SB_EES1E_EEEaSG_aSG_NS19_6fusion15FusionCallbacksIS1D_NS1G_17LinearCombinationIaiaiLNS_15FloatRoundStyleE2EEESF_S1F_JEEENS4_5SM1004TMEM4LOAD26SM100_TMEM_LOAD_16dp32b32xESW_S16_NS4_39AutoVectorizingCopyWithAssumedAlignmentILi128EEENS4_14SM90_TMA_STOREES16_S1R_S1R_EEEvvEEEEvNT_6ParamsE,@"STO_CUDA_ENTRY STV_DEFAULT"
_ZN7cutlass13device_kernelINS_4gemm6kernel13GemmUniversalIN4cute5tupleIJiiiiEEENS1_10collective13CollectiveMmaINS1_35MainloopSm100TmaUmmaWarpSpecializedILi7ELi2ELi4ENS5_IJNS4_1CILi1EEESB_SB_EEEEENS5_IJNSA_ILi64EEESE_SE_EEEaNS5_IJlSB_lEEEaSG_NS4_8TiledMMAINS4_8MMA_AtomIJNS4_15SM100_MMA_S8_SSIaaiLi64ELi64ELNS4_4UMMA5MajorE0ELSL_0ELNSK_8SaturateE0EEEEEENS4_6LayoutISC_NS5_IJNSA_ILi0EEESQ_SQ_EEEEENS5_IJNS4_10UnderscoreEST_ST_EEEEENS4_13SM90_TMA_LOADENS4_14ComposedLayoutINS4_7SwizzleILi2ELi4ELi3EEENS4_18smem_ptr_flag_bitsILi8EEENSP_INS5_IJNSA_ILi8EEESE_EEENS5_IJSE_SB_EEEEEEEvNS4_8identityESW_S16_vS17_EENS_8epilogue10collective18CollectiveEpilogueINS19_23Sm100TmaWarpSpecializedILi1ELi1ELi32ELb0ELb0EEEJSF_NS5_IJNSP_ISE_SB_EES1E_EEEaSG_aSG_NS19_6fusion15FusionCallbacksIS1D_NS1G_17LinearCombinationIaiaiLNS_15FloatRoundStyleE2EEESF_S1F_JEEENS4_5SM1004TMEM4LOAD26SM100_TMEM_LOAD_16dp32b32xESW_S16_NS4_39AutoVectorizingCopyWithAssumedAlignmentILi128EEENS4_14SM90_TMA_STOREES16_S1R_S1R_EEEvvEEEEvNT_6ParamsE:
[----:B------:R-:W1:Y:S01]  /*0000*/  LDC R1, c[0x0][0x37c] ;  /* 0x0000df00ff017b82 */ /* 0x000e620000000800 */
[----:B------:R-:W2:Y:S01]  /*0010*/  S2R R103, SR_TID.X ;  /* 0x0000000000677919 */ /* 0x000ea20000002100 */
[----:B------:R-:W3:Y:S01]  /*0020*/  LDCU.64 UR4, c[0x0][0x890] ;  /* 0x00011200ff0477ac */ /* 0x000ee20008000a00 */
[----:B------:R-:W-:Y:S02]  /*0030*/  PRMT R98, RZ, 0x7610, R98 ;  /* 0x00007610ff627816 */ /* 0x000fe40000000062 */
[----:B------:R-:W-:Y:S01]  /*0040*/  ELECT P5, URZ, PT ;  /* 0x0000000000ff782f */ /* 0x000fe200038a0000 */
[----:B------:R-:W4:Y:S01]  /*0050*/  LDCU.64 UR40, c[0x0][0x358] ;  /* 0x00006b00ff2877ac */ /* 0x000f220008000a00 */
[----:B---3--:R-:W-:-:S04]  /*0060*/  UISETP.NE.U32.AND UP0, UPT, UR4, URZ, UPT ;  /* 0x000000ff0400728c */ /* 0x008fc8000bf05070 */
[----:B------:R-:W-:Y:S01]  /*0070*/  UISETP.NE.AND.EX UP0, UPT, UR5, URZ, UPT, UP0 ;  /* 0x000000ff0500728c */ /* 0x000fe2000bf05300 */
[----:B--2---:R-:W-:-:S05]  /*0080*/  SHF.R.U32.HI R106, RZ, 0x5, R103 ;  /* 0x00000005ff6a7819 */ /* 0x004fca0000011667 */
[----:B------:R-:W2:Y:S02]  /*0090*/  SHFL.IDX PT, R0, R106, RZ, 0x1f ;  /* 0x00001fff6a007589 */ /* 0x000ea400000e0000 */
[----:B--2---:R-:W-:Y:S01]  /*00a0*/  R2UR UR8, R0 ;  /* 0x00000000000872ca */ /* 0x004fe200000e0000 */
[----:B-1--4-:R-:W-:-:S14]  /*00b0*/  BRA.U UP0, `(.L_x_0) ;  /* 0x00000001002c7547 */ /* 0x012fdc000b800000 */
[----:B------:R-:W1:Y:S02]  /*00c0*/  LDCU.64 UR6, c[0x0][0x888] ;  /* 0x00011100ff0677ac */ /* 0x000e640008000a00 */
[----:B-1----:R-:W-:-:S04]  /*00d0*/  UISETP.NE.U32.AND UP0, UPT, UR6, URZ, UPT ;  /* 0x000000ff0600728c */ /* 0x002fc8000bf05070 */
[----:B------:R-:W-:-:S09]  /*00e0*/  UISETP.NE.AND.EX UP0, UPT, UR7, URZ, UPT, UP0 ;  /* 0x000000ff0700728c */ /* 0x000fd2000bf05300 */
[----:B------:R-:W-:Y:S05]  /*00f0*/  BRA.U !UP0, `(.L_x_1) ;  /* 0x0000000108107547 */ /* 0x000fea000b800000 */
[----:B------:R-:W1:Y:S02]  /*0100*/  LDC.64 R48, c[0x0][0x888] ;  /* 0x00022200ff307b82 */ /* 0x000e640000000a00 */
[----:B-1----:R1:W5:Y:S01]  /*0110*/  LDG.E R48, desc[UR40][R48.64] ;  /* 0x0000002830307981 */ /* 0x002362000c1e1900 */
[----:B------:R-:W-:Y:S01]  /*0120*/  HFMA2 R98, -RZ, RZ, 0, 5.9604644775390625e-08 ;  /* 0x00000001ff627431 */ /* 0x000fe200000001ff */
[----:B------:R-:W-:Y:S05]  /*0130*/  BRA `(.L_x_0) ;  /* 0x00000000000c7947 */ /* 0x000fea0003800000 */
.L_x_1:
[----:B------:R-:W1:Y:S01]  /*0140*/  LDCU UR6, c[0x0][0x880] ;  /* 0x00011000ff0677ac */ /* 0x000e620008000800 */
[----:B------:R-:W-:Y:S01]  /*0150*/  HFMA2 R98, -RZ, RZ, 0, 5.9604644775390625e-08 ;  /* 0x00000001ff627431 */ /* 0x000fe200000001ff */
[----:B-1----:R-:W-:-:S07]  /*0160*/  MOV R48, UR6 ;  /* 0x0000000600307c02 */ /* 0x002fce0008000f00 */
.L_x_0:
[----:B------:R-:W2:Y:S02]  /*0170*/  LDCU.64 UR6, c[0x0][0x8b0] ;  /* 0x00011600ff0677ac */ /* 0x000ea40008000a00 */
[----:B--2---:R-:W-:-:S04]  /*0180*/  UISETP.NE.U32.AND UP0, UPT, UR6, URZ, UPT ;  /* 0x000000ff0600728c */ /* 0x004fc8000bf05070 */
[----:B------:R-:W-:-:S09]  /*0190*/  UISETP.NE.AND.EX UP0, UPT, UR7, URZ, UPT, UP0 ;  /* 0x000000ff0700728c */ /* 0x000fd2000bf05300 */
[----:B------:R-:W-:Y:S05]  /*01a0*/  BRA.U UP0, `(.L_x_2) ;  /* 0x0000000100247547 */ /* 0x000fea000b800000 */
[----:B------:R-:W2:Y:S02]  /*01b0*/  LDCU.64 UR6, c[0x0][0x8a8] ;  /* 0x00011500ff0677ac */ /* 0x000ea40008000a00 */
[----:B--2---:R-:W-:-:S04]  /*01c0*/  UISETP.NE.U32.AND UP0, UPT, UR6, URZ, UPT ;  /* 0x000000ff0600728c */ /* 0x004fc8000bf05070 */
[----:B------:R-:W-:-:S09]  /*01d0*/  UISETP.NE.AND.EX UP0, UPT, UR7, URZ, UPT, UP0 ;  /* 0x000000ff0700728c */ /* 0x000fd2000bf05300 */
[----:B------:R-:W-:Y:S05]  /*01e0*/  BRA.U !UP0, `(.L_x_3) ;  /* 0x00000001080c7547 */ /* 0x000fea000b800000 */
[----:B------:R-:W2:Y:S02]  /*01f0*/  LDC.64 R2, c[0x0][0x8a8] ;  /* 0x00022a00ff027b82 */ /* 0x000ea40000000a00 */
[----:B--2---:R2:W5:Y:S01]  /*0200*/  LDG.E R47, desc[UR40][R2.64] ;  /* 0x00000028022f7981 */ /* 0x004562000c1e1900 */
[----:B------:R-:W-:Y:S05]  /*0210*/  BRA `(.L_x_2) ;  /* 0x0000000000087947 */ /* 0x000fea0003800000 */
.L_x_3:
[----:B------:R-:W2:Y:S02]  /*0220*/  LDCU UR6, c[0x0][0x8a0] ;  /* 0x00011400ff0677ac */ /* 0x000ea40008000800 */
[----:B--2---:R-:W-:Y:S02]  /*0230*/  MOV R47, UR6 ;  /* 0x00000006002f7c02 */ /* 0x004fe40008000f00 */
.L_x_2:
[----:B------:R-:W-:Y:S01]  /*0240*/  IMAD.U32 R0, RZ, RZ, UR8 ;  /* 0x00000008ff007e24 */ /* 0x000fe2000f8e00ff */
[----:B------:R-:W-:Y:S04]  /*0250*/  BSSY.RECONVERGENT B0, `(.L_x_4) ;  /* 0x000000c000007945 */ /* 0x000fe80003800200 */
[C---:B------:R-:W-:Y:S02]  /*0260*/  ISETP.NE.OR P1, PT, R0.reuse, 0x1, !P5 ;  /* 0x000000010000780c */ /* 0x040fe40006f25670 */
[----:B------:R-:W-:-:S11]  /*0270*/  ISETP.NE.OR P0, PT, R0, 0x3, !P5 ;  /* 0x000000030000780c */ /* 0x000fd60006f05670 */
[----:B------:R-:W-:Y:S05]  /*0280*/  @P1 BRA `(.L_x_5) ;  /* 0x0000000000201947 */ /* 0x000fea0003800000 */
[----:B------:R-:W3:Y:S02]  /*0290*/  LDCU.64 UR6, c[0x0][0x348] ;  /* 0x00006900ff0677ac */ /* 0x000ee40008000a00 */
[----:B---3--:R-:W-:Y:S02]  /*02a0*/  UIADD3 UR10, UP1, UPT, UR6, 0x80, URZ ;  /* 0x00000080060a7890 */ /* 0x008fe4000ff3e0ff */
[----:B------:R-:W-:Y:S02]  /*02b0*/  UIADD3 UR6, UP0, UPT, UR6, 0x180, URZ ;  /* 0x0000018006067890 */ /* 0x000fe4000ff1e0ff */
[----:B------:R-:W-:Y:S02]  /*02c0*/  UIADD3.X UR11, UPT, UPT, URZ, UR7, URZ, UP1, !UPT ;  /* 0x00000007ff0b7290 */ /* 0x000fe40008ffe4ff */
[----:B------:R-:W-:-:S07]  /*02d0*/  UIADD3.X UR7, UPT, UPT, URZ, UR7, URZ, UP0, !UPT ;  /* 0x00000007ff077290 */ /* 0x000fce00087fe4ff */
[----:B------:R3:W-:Y:S02]  /*02e0*/  UTMACCTL.PF [UR10] ;  /* 0x000000000a0079b9 */ /* 0x0007e40008040000 */
[----:B------:R3:W-:Y:S02]  /*02f0*/  UTMACCTL.PF [UR6] ;  /* 0x00000000060079b9 */ /* 0x0007e40008040000 */
[----:B---3--:R-:W-:Y:S01]  /*0300*/  NOP ;  /* 0x0000000000007918 */ /* 0x008fe20000000000 */
.L_x_5:
[----:B------:R-:W-:Y:S05]  /*0310*/  BSYNC.RECONVERGENT B0 ;  /* 0x0000000000007941 */ /* 0x000fea0003800200 */
.L_x_4:
[----:B------:R-:W-:Y:S04]  /*0320*/  BSSY.RECONVERGENT B0, `(.L_x_6) ;  /* 0x000000a000007945 */ /* 0x000fe80003800200 */
        /* <DEDUP_REMOVED lines=9> */
.L_x_7:
[----:B------:R-:W-:Y:S05]  /*03c0*/  BSYNC.RECONVERGENT B0 ;  /* 0x0000000000007941 */ /* 0x000fea0003800200 */
.L_x_6:
[----:B------:R-:W3:Y:S01]  /*03d0*/  LDCU.64 UR6, c[0x0][0x888] ;  /* 0x00011100ff0677ac */ /* 0x000ee20008000a00 */
[----:B------:R-:W-:Y:S02]  /*03e0*/  UISETP.EQ.U32.AND UP1, UPT, UR4, URZ, UPT ;  /* 0x000000ff0400728c */ /* 0x000fe4000bf22070 */
[----:B------:R-:W-:Y:S02]  /*03f0*/  UPLOP3.LUT UP2, UPT, UPT, UPT, UPT, 0x80, 0x8 ;  /* 0x000000000008789c */ /* 0x000fe40003f4f070 */
[----:B---3--:R-:W-:-:S04]  /*0400*/  UISETP.NE.U32.AND UP0, UPT, UR6, URZ, UPT ;  /* 0x000000ff0600728c */ /* 0x008fc8000bf05070 */
[----:B------:R-:W-:-:S04]  /*0410*/  UISETP.NE.AND.EX UP0, UPT, UR7, URZ, UPT, UP0 ;  /* 0x000000ff0700728c */ /* 0x000fc8000bf05300 */
[----:B------:R-:W-:-:S04]  /*0420*/  UISETP.EQ.OR.EX UP3, UPT, UR5, URZ, !UP0, UP1 ;  /* 0x000000ff0500728c */ /* 0x000fc8000c762710 */
[----:B------:R-:W-:-:S05]  /*0430*/  UP2UR UR44, UPR, URZ, 0x8 ;  /* 0x00000008ff2c7883 */ /* 0x000fca0008000000 */
[----:B------:R-:W-:Y:S07]  /*0440*/  BRA.U !UP3, `(.L_x_8) ;  /* 0x000000010b207547 */ /* 0x000fee000b800000 */
[----:B-----5:R-:W-:Y:S01]  /*0450*/  R2UR UR6, R48 ;  /* 0x00000000300672ca */ /* 0x020fe200000e0000 */
[----:B------:R-:W-:Y:S02]  /*0460*/  UISETP.NE.U32.AND UP2, UPT, UR4, URZ, UPT ;  /* 0x000000ff0400728c */ /* 0x000fe4000bf45070 */
[----:B------:R-:W-:Y:S02]  /*0470*/  USEL UR4, URZ, 0xffffffff, UP0 ;  /* 0xffffffffff047887 */ /* 0x000fe40008000000 */
[----:B------:R-:W-:-:S08]  /*0480*/  UISETP.NE.AND.EX UP2, UPT, UR5, URZ, UPT, UP2 ;  /* 0x000000ff0500728c */ /* 0x000fd0000bf45320 */
[----:B------:R-:W-:-:S04]  /*0490*/  UISETP.NE.AND UP1, UPT, UR6, URZ, UPT ;  /* 0x000000ff0600728c */ /* 0x000fc8000bf25270 */
[----:B------:R-:W-:-:S04]  /*04a0*/  @!UP2 USEL UR4, URZ, 0xffffffff, UP1 ;  /* 0xffffffffff04a887 */ /* 0x000fc80008800000 */
[----:B------:R-:W-:-:S04]  /*04b0*/  ULOP3.LUT UR4, UR4, 0x1, URZ, 0xc0, !UPT ;  /* 0x0000000104047892 */ /* 0x000fc8000f8ec0ff */
[----:B------:R-:W-:-:S11]  /*04c0*/  UISETP.NE.U32.AND UP2, UPT, UR4, 0x1, UPT ;  /* 0x000000010400788c */ /* 0x000fd6000bf45070 */
.L_x_8:
[----:B--2---:R-:W2:Y:S01]  /*04d0*/  SHFL.IDX PT, R2, R106, RZ, 0x1f ;  /* 0x00001fff6a027589 */ /* 0x004ea200000e0000 */
[----:B------:R-:W-:-:S04]  /*04e0*/  UISETP.NE.AND UP1, UPT, UR8, 0x2, UPT ;  /* 0x000000020800788c */ /* 0x000fc8000bf25270 */
[----:B------:R-:W-:Y:S01]  /*04f0*/  USEL UR13, URZ, 0x1, UP1 ;  /* 0x00000001ff0d7887 */ /* 0x000fe20008800000 */
[----:B--2---:R-:W-:-:S13]  /*0500*/  ISETP.NE.AND P0, PT, R2, RZ, PT ;  /* 0x000000ff0200720c */ /* 0x004fda0003f05270 */
[----:B------:R-:W-:Y:S05]  /*0510*/  @P0 BRA `(.L_x_9) ;  /* 0x0000000000600947 */ /* 0x000fea0003800000 */
[----:B------:R-:W2:Y:S01]  /*0520*/  S2UR UR5, SR_CgaCtaId ;  /* 0x00000000000579c3 */ /* 0x000ea20000008800 */
[----:B------:R-:W-:Y:S01]  /*0530*/  UMOV UR6, 0x400 ;  /* 0x0000040000067882 */ /* 0x000fe20000000000 */
[----:B------:R-:W-:Y:S01]  /*0540*/  UMOV UR4, 0x1 ;  /* 0x0000000100047882 */ /* 0x000fe20000000000 */
[----:B------:R-:W-:Y:S01]  /*0550*/  ELECT P0, URZ, PT ;  /* 0x0000000000ff782f */ /* 0x000fe20003800000 */
[----:B--2---:R-:W-:Y:S02]  /*0560*/  ULEA UR5, UR5, UR6, 0x18 ;  /* 0x0000000605057291 */ /* 0x004fe4000f8ec0ff */
[----:B------:R-:W-:-:S04]  /*0570*/  UIADD3 UR6, UPT, UPT, -UR4, 0x100000, URZ ;  /* 0x0010000004067890 */ /* 0x000fc8000fffe1ff */
[----:B------:R-:W-:Y:S02]  /*0580*/  USHF.L.U32 UR7, UR6, 0xb, URZ ;  /* 0x0000000b06077899 */ /* 0x000fe400080006ff */
[----:B------:R-:W-:Y:S01]  /*0590*/  USHF.L.U32 UR6, UR6, 0x1, URZ ;  /* 0x0000000106067899 */ /* 0x000fe200080006ff */
[----:B------:R-:W2:Y:S11]  /*05a0*/  FENCE.VIEW.ASYNC.S ;  /* 0x00000000000073c6 */ /* 0x000eb60000000000 */
[----:B--2---:R2:W3:Y:S01]  /*05b0*/  SYNCS.EXCH.64 URZ, [UR5], UR6 ;  /* 0x0000000605ff75b2 */ /* 0x0044e20008000100 */
[----:B------:R2:W4:Y:S01]  /*05c0*/  SYNCS.EXCH.64 URZ, [UR5+0x38], UR6 ;  /* 0x0000380605ff75b2 */ /* 0x0005220008000100 */
[----:B------:R2:W1:Y:S01]  /*05d0*/  SYNCS.EXCH.64 URZ, [UR5+0x8], UR6 ;  /* 0x0000080605ff75b2 */ /* 0x0004620008000100 */
        /* <DEDUP_REMOVED lines=10> */
[----:B------:R2:W1:Y:S02]  /*0680*/  SYNCS.EXCH.64 URZ, [UR5+0x68], UR6 ;  /* 0x0000680605ff75b2 */ /* 0x0004640008000100 */
[----:B--2---:R-:W-:Y:S01]  /*0690*/  NOP ;  /* 0x0000000000007918 */ /* 0x004fe20000000000 */
.L_x_9:
[----:B------:R-:W2:Y:S01]  /*06a0*/  SHFL.IDX PT, R2, R106, RZ, 0x1f ;  /* 0x00001fff6a027589 */ /* 0x000ea200000e0000 */
[----:B------:R-:W-:Y:S01]  /*06b0*/  NOP ;  /* 0x0000000000007918 */ /* 0x000fe20000000000 */
[----:B--2---:R-:W-:-:S13]  /*06c0*/  ISETP.NE.AND P0, PT, R2, 0x1, PT ;  /* 0x000000010200780c */ /* 0x004fda0003f05270 */
[----:B------:R-:W-:Y:S05]  /*06d0*/  @P0 BRA `(.L_x_10) ;  /* 0x0000000000400947 */ /* 0x000fea0003800000 */
[----:B------:R-:W2:Y:S01]  /*06e0*/  S2UR UR6, SR_CgaCtaId ;  /* 0x00000000000679c3 */ /* 0x000ea20000008800 */
[----:B------:R-:W-:Y:S01]  /*06f0*/  UMOV UR7, 0x400 ;  /* 0x0000040000077882 */ /* 0x000fe20000000000 */
[----:B------:R-:W-:Y:S01]  /*0700*/  UMOV UR5, 0x20 ;  /* 0x0000002000057882 */ /* 0x000fe20000000000 */
[----:B------:R-:W-:Y:S01]  /*0710*/  UMOV UR4, 0x80 ;  /* 0x0000008000047882 */ /* 0x000fe20000000000 */
[----:B------:R-:W-:-:S04]  /*0720*/  UIADD3 UR10, UPT, UPT, -UR5, 0x100000, URZ ;  /* 0x00100000050a7890 */ /* 0x000fc8000fffe1ff */
[----:B------:R-:W-:Y:S02]  /*0730*/  USHF.L.U32 UR11, UR10, 0xb, URZ ;  /* 0x0000000b0a0b7899 */ /* 0x000fe400080006ff */
[----:B------:R-:W-:Y:S02]  /*0740*/  USHF.L.U32 UR10, UR10, 0x1, URZ ;  /* 0x000000010a0a7899 */ /* 0x000fe400080006ff */
[----:B------:R-:W-:-:S04]  /*0750*/  UIADD3 UR4, UPT, UPT, -UR4, 0x100000, URZ ;  /* 0x0010000004047890 */ /* 0x000fc8000fffe1ff */
[----:B------:R-:W-:Y:S02]  /*0760*/  USHF.L.U32 UR5, UR4, 0xb, URZ ;  /* 0x0000000b04057899 */ /* 0x000fe400080006ff */
[----:B------:R-:W-:Y:S01]  /*0770*/  USHF.L.U32 UR4, UR4, 0x1, URZ ;  /* 0x0000000104047899 */ /* 0x000fe200080006ff */
[----:B------:R-:W-:Y:S01]  /*0780*/  ELECT P0, URZ, PT ;  /* 0x0000000000ff782f */ /* 0x000fe20003800000 */
[----:B--2---:R-:W-:Y:S01]  /*0790*/  ULEA UR6, UR6, UR7, 0x18 ;  /* 0x0000000706067291 */ /* 0x004fe2000f8ec0ff */
[----:B------:R-:W2:Y:S11]  /*07a0*/  FENCE.VIEW.ASYNC.S ;  /* 0x00000000000073c6 */ /* 0x000eb60000000000 */
[----:B--2---:R2:W1:Y:S01]  /*07b0*/  SYNCS.EXCH.64 URZ, [UR6+0x70], UR10 ;  /* 0x0000700a06ff75b2 */ /* 0x0044620008000100 */
[----:B------:R2:W1:Y:S01]  /*07c0*/  SYNCS.EXCH.64 URZ, [UR6+0x78], UR4 ;  /* 0x0000780406ff75b2 */ /* 0x0004620008000100 */
[----:B------:R-:W-:Y:S01]  /*07d0*/  NOP ;  /* 0x0000000000007918 */ /* 0x000fe20000000000 */
.L_x_10:
[----:B------:R-:W3:Y:S01]  /*07e0*/  SHFL.IDX PT, R2, R106, RZ, 0x1f ;  /* 0x00001fff6a027589 */ /* 0x000ee200000e0000 */
[----:B------:R-:W-:Y:S01]  /*07f0*/  NOP ;  /* 0x0000000000007918 */ /* 0x000fe20000000000 */
[----:B---3--:R-:W-:-:S13]  /*0800*/  ISETP.NE.AND P0, PT, R2, 0x3, PT ;  /* 0x000000030200780c */ /* 0x008fda0003f05270 */
[----:B------:R-:W-:Y:S05]  /*0810*/  @P0 BRA `(.L_x_11) ;  /* 0x0000000000300947 */ /* 0x000fea0003800000 */
[----:B--2---:R-:W2:Y:S01]  /*0820*/  S2UR UR5, SR_CgaCtaId ;  /* 0x00000000000579c3 */ /* 0x004ea20000008800 */
        /* <DEDUP_REMOVED lines=8> */
[----:B--2---:R3:W2:Y:S01]  /*08b0*/  SYNCS.EXCH.64 URZ, [UR5+0x80], UR6 ;  /* 0x0000800605ff75b2 */ /* 0x0046a20008000100 */
[----:B------:R3:W1:Y:S02]  /*08c0*/  SYNCS.EXCH.64 URZ, [UR5+0x88], UR6 ;  /* 0x0000880605ff75b2 */ /* 0x0006640008000100 */
[----:B---3--:R-:W-:Y:S01]  /*08d0*/  NOP ;  /* 0x0000000000007918 */ /* 0x008fe20000000000 */
.L_x_11:
[----:B------:R-:W3:Y:S01]  /*08e0*/  SHFL.IDX PT, R2, R106, RZ, 0x1f ;  /* 0x00001fff6a027589 */ /* 0x000ee200000e0000 */
[----:B------:R-:W-:Y:S01]  /*08f0*/  NOP ;  /* 0x0000000000007918 */ /* 0x000fe20000000000 */
[----:B---3--:R-:W-:-:S13]  /*0900*/  ISETP.NE.AND P0, PT, R2, 0x4, PT ;  /* 0x000000040200780c */ /* 0x008fda0003f05270 */
[----:B------:R-:W-:Y:S05]  /*0910*/  @P0 BRA `(.L_x_12) ;  /* 0x00000000004c0947 */ /* 0x000fea0003800000 */
[----:B--2---:R-:W2:Y:S01]  /*0920*/  S2UR UR5, SR_CgaCtaId ;  /* 0x00000000000579c3 */ /* 0x004ea20000008800 */
[----:B------:R-:W-:Y:S01]  /*0930*/  UMOV UR7, 0x100 ;  /* 0x0000010000077882 */ /* 0x000fe20000000000 */
[----:B------:R-:W-:Y:S01]  /*0940*/  UMOV UR6, 0x400 ;  /* 0x0000040000067882 */ /* 0x000fe20000000000 */
[----:B------:R-:W-:Y:S01]  /*0950*/  USEL UR7, UR7, 0xe0, UP2 ;  /* 0x000000e007077887 */ /* 0x000fe20009000000 */
[----:B------:R-:W-:Y:S01]  /*0960*/  UMOV UR4, 0x1 ;  /* 0x0000000100047882 */ /* 0x000fe20000000000 */
[----:B------:R-:W-:Y:S01]  /*0970*/  ELECT P0, URZ, PT ;  /* 0x0000000000ff782f */ /* 0x000fe20003800000 */
[----:B------:R-:W-:-:S04]  /*0980*/  UIADD3 UR10, UPT, UPT, -UR4, 0x100000, URZ ;  /* 0x00100000040a7890 */ /* 0x000fc8000fffe1ff */
[----:B------:R-:W-:Y:S02]  /*0990*/  USHF.L.U32 UR11, UR10, 0xb, URZ ;  /* 0x0000000b0a0b7899 */ /* 0x000fe400080006ff */
[----:B------:R-:W-:Y:S02]  /*09a0*/  USHF.L.U32 UR10, UR10, 0x1, URZ ;  /* 0x000000010a0a7899 */ /* 0x000fe400080006ff */
[----:B--2---:R-:W-:Y:S02]  /*09b0*/  ULEA UR5, UR5, UR6, 0x18 ;  /* 0x0000000605057291 */ /* 0x004fe4000f8ec0ff */
[----:B------:R-:W-:-:S04]  /*09c0*/  UIADD3 UR6, UPT, UPT, -UR7, 0x100000, URZ ;  /* 0x0010000007067890 */ /* 0x000fc8000fffe1ff */
[----:B------:R-:W-:Y:S02]  /*09d0*/  USHF.L.U32 UR7, UR6, 0xb, URZ ;  /* 0x0000000b06077899 */ /* 0x000fe400080006ff */
[----:B------:R-:W-:Y:S01]  /*09e0*/  USHF.L.U32 UR6, UR6, 0x1, URZ ;  /* 0x0000000106067899 */ /* 0x000fe200080006ff */
[----:B------:R-:W2:Y:S03]  /*09f0*/  FENCE.VIEW.ASYNC.S ;  /* 0x00000000000073c6 */ /* 0x000ea60000000000 */
[----:B--2---:R3:W2:Y:S08]  /*0a00*/  SYNCS.EXCH.64 URZ, [UR5+0x90], UR10 ;  /* 0x0000900a05ff75b2 */ /* 0x0046b00008000100 */
[----:B------:R3:W1:Y:S01]  /*0a10*/  SYNCS.EXCH.64 URZ, [UR5+0xa0], UR6 ;  /* 0x0000a00605ff75b2 */ /* 0x0006620008000100 */
[----:B------:R3:W1:Y:S01]  /*0a20*/  SYNCS.EXCH.64 URZ, [UR5+0x98], UR10 ;  /* 0x0000980a05ff75b2 */ /* 0x0006620008000100 */
[----:B------:R3:W1:Y:S02]  /*0a30*/  SYNCS.EXCH.64 URZ, [UR5+0xa8], UR6 ;  /* 0x0000a80605ff75b2 */ /* 0x0006640008000100 */
[----:B---3--:R-:W-:Y:S01]  /*0a40*/  NOP ;  /* 0x0000000000007918 */ /* 0x008fe20000000000 */
.L_x_12:
[----:B------:R-:W3:Y:S01]  /*0a50*/  SHFL.IDX PT, R2, R106, RZ, 0x1f ;  /* 0x00001fff6a027589 */ /* 0x000ee200000e0000 */
[----:B------:R-:W-:Y:S01]  /*0a60*/  NOP ;  /* 0x0000000000007918 */ /* 0x000fe20000000000 */
[----:B---3--:R-:W-:-:S13]  /*0a70*/  ISETP.NE.AND P0, PT, R2, 0x5, PT ;  /* 0x000000050200780c */ /* 0x008fda0003f05270 */
[----:B------:R-:W-:Y:S05]  /*0a80*/  @P0 BRA `(.L_x_13) ;  /* 0x0000000000580947 */ /* 0x000fea0003800000 */
[----:B--2---:R-:W2:Y:S01]  /*0a90*/  S2UR UR6, SR_CgaCtaId ;  /* 0x00000000000679c3 */ /* 0x004ea20000008800 */
        /* <DEDUP_REMOVED lines=12> */
[----:B--2---:R3:W2:Y:S01]  /*0b60*/  SYNCS.EXCH.64 URZ, [UR6+0xb0], UR10 ;  /* 0x0000b00a06ff75b2 */ /* 0x0046a20008000100 */
[----:B------:R3:W1:Y:S01]  /*0b70*/  SYNCS.EXCH.64 URZ, [UR6+0xd0], UR4 ;  /* 0x0000d00406ff75b2 */ /* 0x0006620008000100 */
[----:B------:R3:W1:Y:S01]  /*0b80*/  SYNCS.EXCH.64 URZ, [UR6+0xb8], UR10 ;  /* 0x0000b80a06ff75b2 */ /* 0x0006620008000100 */
[----:B------:R3:W1:Y:S01]  /*0b90*/  SYNCS.EXCH.64 URZ, [UR6+0xd8], UR4 ;  /* 0x0000d80406ff75b2 */ /* 0x0006620008000100 */
[----:B------:R3:W1:Y:S01]  /*0ba0*/  SYNCS.EXCH.64 URZ, [UR6+0xc0], UR10 ;  /* 0x0000c00a06ff75b2 */ /* 0x0006620008000100 */
[----:B------:R3:W1:Y:S01]  /*0bb0*/  SYNCS.EXCH.64 URZ, [UR6+0xe0], UR4 ;  /* 0x0000e00406ff75b2 */ /* 0x0006620008000100 */
[----:B------:R3:W1:Y:S01]  /*0bc0*/  SYNCS.EXCH.64 URZ, [UR6+0xc8], UR10 ;  /* 0x0000c80a06ff75b2 */ /* 0x0006620008000100 */
[----:B------:R3:W1:Y:S02]  /*0bd0*/  SYNCS.EXCH.64 URZ, [UR6+0xe8], UR4 ;  /* 0x0000e80406ff75b2 */ /* 0x0006640008000100 */
[----:B---3--:R-:W-:Y:S01]  /*0be0*/  NOP ;  /* 0x0000000000007918 */ /* 0x008fe20000000000 */
.L_x_13:
        /* <DEDUP_REMOVED lines=14> */
[----:B------:R3:W1:Y:S01]  /*0cd0*/  SYNCS.EXCH.64 URZ, [UR5+0x100], UR6 ;  /* 0x0001000605ff75b2 */ /* 0x0006620008000100 */
[----:B------:R3:W1:Y:S01]  /*0ce0*/  SYNCS.EXCH.64 URZ, [UR5+0xf8], UR6 ;  /* 0x0000f80605ff75b2 */ /* 0x0006620008000100 */
[----:B------:R3:W1:Y:S02]  /*0cf0*/  SYNCS.EXCH.64 URZ, [UR5+0x108], UR6 ;  /* 0x0001080605ff75b2 */ /* 0x0006640008000100 */
[----:B---3--:R-:W-:Y:S01]  /*0d00*/  NOP ;  /* 0x0000000000007918 */ /* 0x008fe20000000000 */
.L_x_14:
[----:B--2---:R-:W2:Y:S01]  /*0d10*/  S2UR UR5, SR_CTAID.X ;  /* 0x00000000000579c3 */ /* 0x004ea20000002500 */
[----:B------:R-:W-:-:S05]  /*0d20*/  CS2R.32 R99, SR_CgaSize ;  /* 0x0000000000637805 */ /* 0x000fca0000008a00 */
[----:B------:R-:W-:-:S05]  /*0d30*/  IMAD R99, R99, -0xa0, RZ ;  /* 0xffffff6063637824 */ /* 0x000fca00078e02ff */
[----:B------:R-:W-:-:S14]  /*0d40*/  R2UR UR7, R99 ;  /* 0x00000000630772ca */ /* 0x000fdc00000e0000 */
[----:B------:R-:W3:Y:S01]  /*0d50*/  LDCU UR7, c[0x0][UR7+0x2b0] ;  /* 0x00005600070777ac */ /* 0x000ee20008000800 */
[----:B------:R-:W-:Y:S01]  /*0d60*/  NOP ;  /* 0x0000000000007918 */ /* 0x000fe20000000000 */
[----:B------:R-:W-:-:S05]  /*0d70*/  CS2R.32 R99, SR_CgaSize ;  /* 0x0000000000637805 */ /* 0x000fca0000008a00 */
[----:B------:R-:W-:-:S05]  /*0d80*/  IMAD R99, R99, -0xa0, RZ ;  /* 0xffffff6063637824 */ /* 0x000fca00078e02ff */
[----:B------:R-:W-:-:S14]  /*0d90*/  R2UR UR6, R99 ;  /* 0x00000000630672ca */ /* 0x000fdc00000e0000 */
[----:B------:R-:W4:Y:S01]  /*0da0*/  LDCU UR6, c[0x0][UR6+0x2b4] ;  /* 0x00005680060677ac */ /* 0x000f220008000800 */
[----:B------:R-:W1:Y:S08]  /*0db0*/  S2UR UR4, SR_CTAID.Y ;  /* 0x00000000000479c3 */ /* 0x000e700000002600 */
[----:B------:R-:W4:Y:S01]  /*0dc0*/  LDC R9, c[0x0][0xb24] ;  /* 0x0002c900ff097b82 */ /* 0x000f220000000800 */
[----:B--2---:R-:W-:-:S02]  /*0dd0*/  I2FP.F32.U32 R5, UR5 ;  /* 0x0000000500057c45 */ /* 0x004fc40008201000 */
[----:B------:R-:W-:-:S05]  /*0de0*/  CS2R.32 R3, SR_CgaSize ;  /* 0x0000000000037805 */ /* 0x000fca0000008a00 */
[----:B------:R-:W-:-:S06]  /*0df0*/  IMAD R3, R3, -0xa0, RZ ;  /* 0xffffff6003037824 */ /* 0x000fcc00078e02ff */
[----:B------:R-:W2:Y:S01]  /*0e00*/  LDC R3, c[0x0][R3+0x2a0] ;  /* 0x0000a80003037b82 */ /* 0x000ea20000000800 */
[----:B------:R-:W-:Y:S01]  /*0e10*/  MOV R99, UR5 ;  /* 0x0000000500637c02 */ /* 0x000fe20008000f00 */
[----:B---3--:R-:W-:Y:S01]  /*0e20*/  FMUL R5, R5, UR7 ;  /* 0x0000000705057c20 */ /* 0x008fe20008400000 */
[----:B-1----:R-:W-:Y:S02]  /*0e30*/  I2FP.F32.U32 R4, UR4 ;  /* 0x0000000400047c45 */ /* 0x002fe40008201000 */
[----:B------:R-:W-:-:S05]  /*0e40*/  CS2R.32 R2, SR_CgaSize ;  /* 0x0000000000027805 */ /* 0x000fca0000008a00 */
[----:B------:R-:W-:-:S06]  /*0e50*/  IMAD R2, R2, -0xa0, RZ ;  /* 0xffffff6002027824 */ /* 0x000fcc00078e02ff */
[----:B------:R-:W1:Y:S01]  /*0e60*/  LDC R2, c[0x0][R2+0x2a4] ;  /* 0x0000a90002027b82 */ /* 0x000e620000000800 */
[----:B------:R-:W3:Y:S01]  /*0e70*/  F2I.U32.TRUNC.NTZ R96, R5 ;  /* 0x0000000500607305 */ /* 0x000ee2000020f000 */
[----:B------:R-:W-:Y:S01]  /*0e80*/  MOV R97, UR4 ;  /* 0x0000000400617c02 */ /* 0x000fe20008000f00 */
[----:B----4-:R-:W-:-:S05]  /*0e90*/  FMUL R4, R4, UR6 ;  /* 0x0000000604047c20 */ /* 0x010fca0008400000 */
[----:B------:R-:W-:Y:S01]  /*0ea0*/  BAR.SYNC.DEFER_BLOCKING 0x0 ;  /* 0x0000000000007b1d */ /* 0x000fe20000010000 */
[----:B------:R-:W-:-:S05]  /*0eb0*/  ISETP.GE.AND P0, PT, R9, 0x1, PT ;  /* 0x000000010900780c */ /* 0x000fca0003f06270 */
[----:B------:R-:W4:Y:S02]  /*0ec0*/  F2I.U32.TRUNC.NTZ R81, R4 ;  /* 0x0000000400517305 */ /* 0x000f24000020f000 */
[----:B------:R-:W1:Y:S01]  /*0ed0*/  S2UR UR36, SR_CTAID.Z ;  /* 0x00000000002479c3 */ /* 0x000e620000002700 */
[----:B---3--:R-:W-:-:S05]  /*0ee0*/  IADD3 R96, PT, PT, -R96, RZ, RZ ;  /* 0x000000ff60607210 */ /* 0x008fca0007ffe1ff */
[----:B--2---:R-:W-:Y:S01]  /*0ef0*/  IMAD R96, R3, R96, UR5 ;  /* 0x0000000503607e24 */ /* 0x004fe2000f8e0260 */
[----:B----4-:R-:W-:-:S05]  /*0f00*/  IADD3 R81, PT, PT, -R81, RZ, RZ ;  /* 0x000000ff51517210 */ /* 0x010fca0007ffe1ff */
[----:B-1----:R-:W-:Y:S01]  /*0f10*/  IMAD R81, R2, R81, UR4 ;  /* 0x0000000402517e24 */ /* 0x002fe2000f8e0251 */
[----:B------:R-:W-:Y:S06]  /*0f20*/  @!P0 BRA `(.L_x_15) ;  /* 0x0000000000b88947 */ /* 0x000fec0003800000 */
[----:B------:R-:W1:Y:S01]  /*0f30*/  LDC.64 R4, c[0x0][0xb18] ;  /* 0x0002c600ff047b82 */ /* 0x000e620000000a00 */
[----:B------:R-:W-:-:S07]  /*0f40*/  ISETP.NE.AND P0, PT, R9, 0x1, PT ;  /* 0x000000010900780c */ /* 0x000fce0003f05270 */
[----:B------:R-:W2:Y:S08]  /*0f50*/  LDC R10, c[0x0][0xb0c] ;  /* 0x0002c300ff0a7b82 */ /* 0x000eb00000000800 */
[----:B------:R-:W3:Y:S08]  /*0f60*/  LDC R11, c[0x0][0x370] ;  /* 0x0000dc00ff0b7b82 */ /* 0x000ef00000000800 */
[----:B------:R-:W4:Y:S01]  /*0f70*/  LDC R12, c[0x0][0x374] ;  /* 0x0000dd00ff0c7b82 */ /* 0x000f220000000800 */
[----:B-1----:R-:W-:-:S07]  /*0f80*/  ISETP.NE.AND P1, PT, R4, 0x1, PT ;  /* 0x000000010400780c */ /* 0x002fce0003f25270 */
[----:B------:R-:W3:Y:S01]  /*0f90*/  LDC.64 R6, c[0x0][0xb10] ;  /* 0x0002c400ff067b82 */ /* 0x000ee20000000a00 */
[----:B--2---:R-:W-:-:S07]  /*0fa0*/  ISETP.NE.AND P2, PT, R10, 0x1, PT ;  /* 0x000000010a00780c */ /* 0x004fce0003f45270 */
[----:B------:R-:W1:Y:S08]  /*0fb0*/  LDC R8, c[0x0][0xb20] ;  /* 0x0002c800ff087b82 */ /* 0x000e700000000800 */
[----:B------:R-:W2:Y:S01]  /*0fc0*/  LDC.64 R2, c[0x0][0xb28] ;  /* 0x0002ca00ff027b82 */ /* 0x000ea20000000a00 */
[----:B----4-:R-:W-:-:S04]  /*0fd0*/  IMAD.HI.U32 R13, R12, R5, RZ ;  /* 0x000000050c0d7227 */ /* 0x010fc800078e00ff */
[----:B------:R-:W-:-:S04]  /*0fe0*/  IMAD.HI.U32 R5, R97, R5, RZ ;  /* 0x0000000561057227 */ /* 0x000fc800078e00ff */
[----:B---3--:R-:W-:-:S04]  /*0ff0*/  IMAD.HI.U32 R14, R11, R6, RZ ;  /* 0x000000060b0e7227 */ /* 0x008fc800078e00ff */
[----:B------:R-:W-:Y:S01]  /*1000*/  IMAD.HI.U32 R16, R99, R6, RZ ;  /* 0x0000000663107227 */ /* 0x000fe200078e00ff */
[-C--:B------:R-:W-:Y:S02]  /*1010*/  @P2 SHF.R.U32.HI R11, RZ, R7.reuse, R14 ;  /* 0x00000007ff0b2219 */ /* 0x080fe4000001160e */
[-C--:B-1----:R-:W-:Y:S02]  /*1020*/  @P1 SHF.R.U32.HI R12, RZ, R8.reuse, R13 ;  /* 0x00000008ff0c1219 */ /* 0x082fe4000001160d */
[----:B------:R-:W-:Y:S02]  /*1030*/  SHF.R.U32.HI R8, RZ, R8, R5 ;  /* 0x00000008ff087219 */ /* 0x000fe40000011605 */
[----:B------:R-:W-:Y:S02]  /*1040*/  SHF.R.U32.HI R16, RZ, R7, R16 ;  /* 0x00000007ff107219 */ /* 0x000fe40000011610 */
[----:B------:R-:W-:Y:S01]  /*1050*/  SEL R5, R97, R8, !P1 ;  /* 0x0000000861057207 */ /* 0x000fe20004800000 */
[----:B--2---:R-:W-:Y:S01]  /*1060*/  IMAD.HI.U32 R14, R12, R2, RZ ;  /* 0x000000020c0e7227 */ /* 0x004fe200078e00ff */
[----:B------:R-:W-:-:S03]  /*1070*/  SEL R7, R99, R16, !P2 ;  /* 0x0000001063077207 */ /* 0x000fc60005000000 */
[----:B------:R-:W-:Y:S01]  /*1080*/  IMAD.HI.U32 R6, R11, R2, RZ ;  /* 0x000000020b067227 */ /* 0x000fe200078e00ff */
[----:B------:R-:W-:-:S04]  /*1090*/  @P0 SHF.R.U32.HI R12, RZ, R3, R14 ;  /* 0x00000003ff0c0219 */ /* 0x000fc8000001160e */
[----:B------:R-:W-:Y:S01]  /*10a0*/  @P0 SHF.R.U32.HI R11, RZ, R3, R6 ;  /* 0x00000003ff0b0219 */ /* 0x000fe20000011606 */
[----:B------:R-:W-:-:S04]  /*10b0*/  IMAD R12, R12, R9, RZ ;  /* 0x000000090c0c7224 */ /* 0x000fc800078e02ff */
[----:B------:R-:W-:Y:S01]  /*10c0*/  IMAD R6, R11, R9, RZ ;  /* 0x000000090b067224 */ /* 0x000fe200078e02ff */
[----:B------:R-:W-:-:S04]  /*10d0*/  ISETP.GE.AND P1, PT, R5, R12, PT ;  /* 0x0000000c0500720c */ /* 0x000fc80003f26270 */
[----:B------:R-:W-:Y:S01]  /*10e0*/  ISETP.GE.OR P1, PT, R7, R6, P1 ;  /* 0x000000060700720c */ /* 0x000fe20000f26670 */
[----:B------:R-:W-:-:S05]  /*10f0*/  IMAD.HI.U32 R6, R5, R2, RZ ;  /* 0x0000000205067227 */ /* 0x000fca00078e00ff */
[----:B------:R-:W-:-:S04]  /*1100*/  SHF.R.U32.HI R6, RZ, R3, R6 ;  /* 0x00000003ff067219 */ /* 0x000fc80000011606 */
[----:B------:R-:W-:-:S03]  /*1110*/  SEL R6, R5, R6, !P0 ;  /* 0x0000000605067207 */ /* 0x000fc60004000000 */
[----:B------:R-:W-:Y:S01]  /*1120*/  @!P1 IMAD.HI.U32 R8, R7, R2, RZ ;  /* 0x0000000207089227 */ /* 0x000fe200078e00ff */
[----:B------:R-:W-:-:S04]  /*1130*/  IADD3 R2, PT, PT, -R6, RZ, RZ ;  /* 0x000000ff06027210 */ /* 0x000fc80007ffe1ff */
[----:B------:R-:W-:Y:S01]  /*1140*/  @!P1 SHF.R.U32.HI R8, RZ, R3, R8 ;  /* 0x00000003ff089219 */ /* 0x000fe20000011608 */
[----:B------:R-:W-:-:S03]  /*1150*/  IMAD R2, R9, R2, R5 ;  /* 0x0000000209027224 */ /* 0x000fc600078e0205 */
[----:B------:R-:W-:Y:S02]  /*1160*/  @!P1 SEL R3, R7, R8, !P0 ;  /* 0x0000000807039207 */ /* 0x000fe40004000000 */
[----:B------:R-:W-:-:S03]  /*1170*/  IADD3 R8, PT, PT, -R5, RZ, RZ ;  /* 0x000000ff05087210 */ /* 0x000fc60007ffe1ff */
[--C-:B------:R-:W-:Y:S02]  /*1180*/  @!P1 IMAD.IADD R6, R6, 0x1, -R3.reuse ;  /* 0x0000000106069824 */ /* 0x100fe400078e0a03 */
[----:B------:R-:W-:Y:S01]  /*1190*/  @!P1 IMAD R3, R2, R11, R3 ;  /* 0x0000000b02039224 */ /* 0x000fe200078e0203 */
[----:B------:R-:W-:Y:S01]  /*11a0*/  IADD3 R2, PT, PT, -R7, RZ, RZ ;  /* 0x000000ff07027210 */ /* 0x000fe20007ffe1ff */
[----:B------:R-:W-:Y:S02]  /*11b0*/  @!P1 IMAD R5, R6, R9, R7 ;  /* 0x0000000906059224 */ /* 0x000fe400078e0207 */
[----:B------:R-:W-:Y:S02]  /*11c0*/  IMAD R8, R4, R8, R97 ;  /* 0x0000000804087224 */ /* 0x000fe400078e0261 */
[----:B------:R-:W-:Y:S02]  /*11d0*/  @!P1 IMAD.MOV.U32 R7, RZ, RZ, R3 ;  /* 0x000000ffff079224 */ /* 0x000fe400078e0003 */
[----:B------:R-:W-:-:S02]  /*11e0*/  IMAD R2, R10, R2, R99 ;  /* 0x000000020a027224 */ /* 0x000fc400078e0263 */
[----:B------:R-:W-:Y:S02]  /*11f0*/  IMAD R97, R5, R4, R8 ;  /* 0x0000000405617224 */ /* 0x000fe400078e0208 */
[----:B------:R-:W-:Y:S02]  /*1200*/  IMAD R99, R7, R10, R2 ;  /* 0x0000000a07637224 */ /* 0x000fe400078e0202 */
.L_x_15:
[----:B------:R-:W1:Y:S01]  /*1210*/  LDCU UR4, c[0x0][0xb30] ;  /* 0x00016600ff0477ac */ /* 0x000e620008000800 */
[----:B------:R-:W2:Y:S08]  /*1220*/  S2UR UR37, SR_CgaCtaId ;  /* 0x00000000002579c3 */ /* 0x000eb00000008800 */
[----:B------:R-:W3:Y:S01]  /*1230*/  LDC R40, c[0x0][0xb24] ;  /* 0x0002c900ff287b82 */ /* 0x000ee20000000800 */
[----:B-1----:R-:W-:-:S09]  /*1240*/  UISETP.NE.AND UP1, UPT, UR4, 0x1, UPT ;  /* 0x000000010400788c */ /* 0x002fd2000bf25270 */
[----:B--2---:R-:W-:Y:S05]  /*1250*/  BRA.U UP1, `(.L_x_16) ;  /* 0x0000000101407547 */ /* 0x004fea000b800000 */
[----:B------:R-:W1:Y:S08]  /*1260*/  LDC.64 R4, c[0x0][0xb10] ;  /* 0x0002c400ff047b82 */ /* 0x000e700000000a00 */
[----:B------:R-:W2:Y:S08]  /*1270*/  LDC.64 R2, c[0x0][0xb18] ;  /* 0x0002c600ff027b82 */ /* 0x000eb00000000a00 */
[----:B------:R-:W4:Y:S08]  /*1280*/  LDC R6, c[0x0][0xb20] ;  /* 0x0002c800ff067b82 */ /* 0x000f300000000800 */
[----:B------:R-:W3:Y:S01]  /*1290*/  LDC R8, c[0x0][0xb0c] ;  /* 0x0002c300ff087b82 */ /* 0x000ee20000000800 */
[----:B-1----:R-:W-:-:S05]  /*12a0*/  IMAD.HI.U32 R4, R99, R4, RZ ;  /* 0x0000000463047227 */ /* 0x002fca00078e00ff */
[----:B------:R-:W-:Y:S01]  /*12b0*/  SHF.R.U32.HI R4, RZ, R5, R4 ;  /* 0x00000005ff047219 */ /* 0x000fe20000011604 */
[----:B--2---:R-:W-:Y:S01]  /*12c0*/  IMAD.HI.U32 R3, R97, R3, RZ ;  /* 0x0000000361037227 */ /* 0x004fe200078e00ff */
[----:B------:R-:W-:-:S04]  /*12d0*/  ISETP.NE.AND P0, PT, R2, 0x1, PT ;  /* 0x000000010200780c */ /* 0x000fc80003f05270 */
[----:B----4-:R-:W-:-:S04]  /*12e0*/  SHF.R.U32.HI R6, RZ, R6, R3 ;  /* 0x00000006ff067219 */ /* 0x010fc80000011603 */
[----:B------:R-:W-:Y:S02]  /*12f0*/  SEL R3, R97, R6, !P0 ;  /* 0x0000000661037207 */ /* 0x000fe40004000000 */
[----:B---3--:R-:W-:-:S04]  /*1300*/  ISETP.NE.AND P1, PT, R8, 0x1, PT ;  /* 0x000000010800780c */ /* 0x008fc80003f25270 */
[----:B------:R-:W-:-:S05]  /*1310*/  SEL R4, R99, R4, !P1 ;  /* 0x0000000463047207 */ /* 0x000fca0004800000 */
[----:B------:R-:W-:Y:S02]  /*1320*/  IMAD.IADD R5, R3, 0x1, -R4 ;  /* 0x0000000103057824 */ /* 0x000fe400078e0a04 */
[----:B------:R-:W-:Y:S02]  /*1330*/  IMAD.IADD R3, R4, 0x1, -R3 ;  /* 0x0000000104037824 */ /* 0x000fe400078e0a03 */
[----:B------:R-:W-:Y:S02]  /*1340*/  IMAD R99, R5, R8, R99 ;  /* 0x0000000805637224 */ /* 0x000fe400078e0263 */
[----:B------:R-:W-:-:S07]  /*1350*/  IMAD R97, R3, R2, R97 ;  /* 0x0000000203617224 */ /* 0x000fce00078e0261 */
.L_x_16:
[----:B------:R-:W-:Y:S01]  /*1360*/  BAR.SYNC.DEFER_BLOCKING 0x0 ;  /* 0x0000000000007b1d */ /* 0x000fe20000010000 */
[----:B------:R-:W-:Y:S01]  /*1370*/  UISETP.NE.AND UP1, UPT, UR8, 0x2, UPT ;  /* 0x000000020800788c */ /* 0x000fe2000bf25270 */
[----:B------:R-:W-:Y:S02]  /*1380*/  ISETP.NE.OR P5, PT, R0, 0x2, !P5 ;  /* 0x000000020000780c */ /* 0x000fe40006fa5670 */
[----:B------:R-:W-:-:S06]  /*1390*/  LOP3.LUT R2, R103, 0x1f, RZ, 0xc0, !PT ;  /* 0x0000001f67027812 */ /* 0x000fcc00078ec0ff */
[----:B------:R-:W-:Y:S05]  /*13a0*/  BRA.U UP1, `(.L_x_17) ;  /* 0x0000001101c07547 */ /* 0x000fea000b800000 */
[----:B------:R-:W1:Y:S01]  /*13b0*/  LDCU UR13, c[0x0][0x38c] ;  /* 0x00007180ff0d77ac */ /* 0x000e620008000800 */
[----:B------:R-:W2:Y:S01]  /*13c0*/  LDC R9, c[0x0][0x370] ;  /* 0x0000dc00ff097b82 */ /* 0x000ea20000000800 */
[----:B------:R-:W-:Y:S01]  /*13d0*/  PLOP3.LUT P1, PT, PT, PT, UP2, 0x80, 0x8 ;  /* 0x000000000008781c */ /* 0x000fe20003f2f028 */
[----:B------:R-:W-:Y:S01]  /*13e0*/  IMAD.MOV.U32 R15, RZ, RZ, 0x1 ;  /* 0x00000001ff0f7424 */ /* 0x000fe200078e00ff */
[----:B------:R-:W-:Y:S01]  /*13f0*/  ISETP.EQ.OR P4, PT, R2, RZ, P5 ;  /* 0x000000ff0200720c */ /* 0x000fe20002f82670 */
[----:B------:R-:W-:Y:S01]  /*1400*/  IMAD.MOV.U32 R14, RZ, RZ, RZ ;  /* 0x000000ffff0e7224 */ /* 0x000fe200078e00ff */
[----:B------:R-:W-:Y:S02]  /*1410*/  PLOP3.LUT P1, PT, P1, PT, PT, 0x8, 0x80 ;  /* 0x000000000080781c */ /* 0x000fe40000f2e170 */
[----:B------:R-:W-:Y:S01]  /*1420*/  CS2R R12, SRZ ;  /* 0x00000000000c7805 */ /* 0x000fe2000001ff00 */
[----:B------:R-:W-:Y:S01]  /*1430*/  IMAD.MOV.U32 R10, RZ, RZ, 0x1 ;  /* 0x00000001ff0a7424 */ /* 0x000fe200078e00ff */
[----:B------:R-:W4:Y:S01]  /*1440*/  LDC R0, c[0x0][0x374] ;  /* 0x0000dd00ff007b82 */ /* 0x000f220000000800 */
[----:B------:R-:W2:Y:S01]  /*1450*/  LDCU.64 UR22, c[0x0][0x348] ;  /* 0x00006900ff1677ac */ /* 0x000ea20008000a00 */
[----:B------:R-:W-:Y:S01]  /*1460*/  UMOV UR6, URZ ;  /* 0x000000ff00067c82 */ /* 0x000fe20008000000 */
[----:B-1----:R-:W-:-:S04]  /*1470*/  UIADD3 UR5, UPT, UPT, UR13, 0x3f, URZ ;  /* 0x0000003f0d057890 */ /* 0x002fc8000fffe0ff */
[----:B------:R-:W-:-:S04]  /*1480*/  USHF.R.S32.HI UR4, URZ, 0x1f, UR5 ;  /* 0x0000001fff047899 */ /* 0x000fc80008011405 */
[----:B------:R-:W-:-:S04]  /*1490*/  ULEA.HI UR4, UR4, UR5, URZ, 0x6 ;  /* 0x0000000504047291 */ /* 0x000fc8000f8f30ff */
[----:B------:R-:W-:Y:S02]  /*14a0*/  USHF.R.S32.HI UR15, URZ, 0x6, UR4 ;  /* 0x00000006ff0f7899 */ /* 0x000fe40008011404 */
[----:B------:R-:W-:Y:S02]  /*14b0*/  UIADD3 UR4, UPT, UPT, UR13, -0x1, URZ ;  /* 0xffffffff0d047890 */ /* 0x000fe4000fffe0ff */
[----:B------:R-:W-:Y:S02]  /*14c0*/  UISETP.LT.U32.AND UP0, UPT, UR15, 0x7, UPT ;  /* 0x000000070f00788c */ /* 0x000fe4000bf01070 */
[----:B------:R-:W-:Y:S02]  /*14d0*/  UISETP.GE.U32.AND UP1, UPT, UR4, -0x7f, UPT ;  /* 0xffffff810400788c */ /* 0x000fe4000bf26070 */
[----:B------:R-:W-:Y:S02]  /*14e0*/  USEL UR14, UR15, 0x7, UP0 ;  /* 0x000000070f0e7887 */ /* 0x000fe40008000000 */
[----:B------:R-:W-:-:S02]  /*14f0*/  UIADD3 UR13, UPT, UPT, UR13, 0x7e, URZ ;  /* 0x0000007e0d0d7890 */ /* 0x000fc4000fffe0ff */
[----:B------:R-:W-:Y:S02]  /*1500*/  UIADD3 UR5, UPT, UPT, UR14, -0x1, URZ ;  /* 0xffffffff0e057890 */ /* 0x000fe4000fffe0ff */
[----:B------:R-:W-:-:S03]  /*1510*/  UIADD3 UR7, UPT, UPT, UR15, -UR14, URZ ;  /* 0x8000000e0f077290 */ /* 0x000fc6000fffe0ff */
[----:B------:R-:W-:-:S04]  /*1520*/  @UP1 UIADD3 UR5, UPT, UPT, UR14, URZ, URZ ;  /* 0x000000ff0e051290 */ /* 0x000fc8000fffe0ff */
[----:B--2---:R-:W-:-:S12]  /*1530*/  UIADD3 UR5, UPT, UPT, UR5, 0x1, URZ ;  /* 0x0000000105057890 */ /* 0x004fd8000fffe0ff */
.L_x_35:
[----:B------:R-:W-:Y:S01]  /*1540*/  UISETP.NE.AND UP0, UPT, UR37, URZ, UPT ;  /* 0x000000ff2500728c */ /* 0x000fe2000bf05270 */
[----:B------:R-:W1:Y:S08]  /*1550*/  S2UR UR37, SR_CgaCtaId ;  /* 0x00000000002579c3 */ /* 0x000e700000008800 */
[----:B------:R-:W-:Y:S05]  /*1560*/  BRA.U UP0, `(.L_x_18) ;  /* 0x0000000100347547 */ /* 0x000fea000b800000 */
[----:B------:R-:W2:Y:S01]  /*1570*/  S2R R2, SR_CgaCtaId ;  /* 0x0000000000027919 */ /* 0x000ea20000008800 */
[----:B------:R-:W-:-:S04]  /*1580*/  MOV R3, 0x400 ;  /* 0x0000040000037802 */ /* 0x000fc80000000f00 */
[----:B--2---:R-:W-:Y:S02]  /*1590*/  LEA R3, R2, R3, 0x18 ;  /* 0x0000000302037211 */ /* 0x004fe400078ec0ff */
[----:B------:R-:W-:-:S03]  /*15a0*/  SHF.L.U32 R2, R10, 0x1f, RZ ;  /* 0x0000001f0a027819 */ /* 0x000fc600000006ff */
[----:B------:R-:W-:-:S04]  /*15b0*/  IMAD R3, R12, 0x8, R3 ;  /* 0x000000080c037824 */ /* 0x000fc800078e0203 */
[----:B------:R-:W2:Y:S02]  /*15c0*/  SYNCS.PHASECHK.TRANS64.TRYWAIT P0, [R3+URZ+0x100], R2 ;  /* 0x00010002030075a7 */ /* 0x000ea400080011ff */
[----:B--2---:R-:W-:Y:S05]  /*15d0*/  @!P0 BRA `(.L_x_19) ;  /* 0x0000004c00488947 */ /* 0x004fea0003800000 */
.L_x_98:
[----:B------:R-:W-:Y:S01]  /*15e0*/  VIADD R12, R12, 0x1 ;  /* 0x000000010c0c7836 */ /* 0x000fe20000000000 */
[----:B------:R2:W-:Y:S04]  /*15f0*/  SYNCS.ARRIVE.TRANS64.A1T0 RZ, [R3+URZ+0xf0], RZ ;  /* 0x0000f0ff03ff79a7 */ /* 0x0005e800081000ff */
[----:B------:R-:W-:-:S04]  /*1600*/  ISETP.NE.AND P0, PT, R12, 0x2, PT ;  /* 0x000000020c00780c */ /* 0x000fc80003f05270 */
[----:B------:R-:W-:Y:S02]  /*1610*/  SEL R12, R12, RZ, P0 ;  /* 0x000000ff0c0c7207 */ /* 0x000fe40000000000 */
[----:B--2---:R-:W-:-:S04]  /*1620*/  SEL R3, RZ, 0x1, P0 ;  /* 0x00000001ff037807 */ /* 0x004fc80000000000 */
[----:B------:R-:W-:-:S07]  /*1630*/  LOP3.LUT R10, R10, R3, RZ, 0x3c, !PT ;  /* 0x000000030a0a7212 */ /* 0x000fce00078e3cff */
.L_x_18:
[----:B------:R-:W-:Y:S01]  /*1640*/  UMOV UR4, 0x400 ;  /* 0x0000040000047882 */ /* 0x000fe20000000000 */
[----:B------:R-:W-:Y:S01]  /*1650*/  SHF.L.U32 R2, R15, 0x1f, RZ ;  /* 0x0000001f0f027819 */ /* 0x000fe200000006ff */
[----:B-1----:R-:W-:Y:S01]  /*1660*/  ULEA UR4, UR37, UR4, 0x18 ;  /* 0x0000000425047291 */ /* 0x002fe2000f8ec0ff */
[----:B------:R-:W-:Y:S01]  /*1670*/  R2UR UR35, R99 ;  /* 0x00000000632372ca */ /* 0x000fe200000e0000 */
[----:B------:R-:W-:Y:S01]  /*1680*/  UISETP.GE.U32.AND UP0, UPT, UR13, 0x7f, UPT ;  /* 0x0000007f0d00788c */ /* 0x000fe2000bf06070 */
[----:B------:R-:W-:Y:S01]  /*1690*/  R2UR UR11, R97 ;  /* 0x00000000610b72ca */ /* 0x000fe200000e0000 */
[----:B------:R-:W-:Y:S01]  /*16a0*/  ULEA UR8, UR6, UR4, 0x3 ;  /* 0x0000000406087291 */ /* 0x000fe2000f8e18ff */
[----:B------:R-:W-:-:S08]  /*16b0*/  UMOV UR24, URZ ;  /* 0x000000ff00187c82 */ /* 0x000fd00008000000 */
[----:B------:R1:W2:Y:S01]  /*16c0*/  SYNCS.PHASECHK.TRANS64.TRYWAIT P0, [UR8+0x38], R2 ;  /* 0x00003802ff0075a7 */ /* 0x0002a20008001108 */
[----:B------:R-:W-:Y:S02]  /*16d0*/  USHF.L.U32 UR35, UR35, 0x6, URZ ;  /* 0x0000000623237899 */ /* 0x000fe400080006ff */
[----:B------:R-:W-:Y:S01]  /*16e0*/  USHF.L.U32 UR11, UR11, 0x6, URZ ;  /* 0x000000060b0b7899 */ /* 0x000fe200080006ff */
[----:B------:R-:W-:Y:S11]  /*16f0*/  BRA.U !UP0, `(.L_x_20) ;  /* 0x0000000108a47547 */ /* 0x000ff6000b800000 */
[----:B------:R-:W-:Y:S01]  /*1700*/  UMOV UR16, URZ ;  /* 0x000000ff00107c82 */ /* 0x000fe20008000000 */
[----:B------:R-:W-:-:S05]  /*1710*/  UMOV UR17, UR6 ;  /* 0x0000000600117c82 */ /* 0x000fca0008000000 */
.L_x_25:
[----:B-1----:R-:W-:Y:S01]  /*1720*/  ULEA UR33, UR17, UR4, 0x3 ;  /* 0x0000000411217291 */ /* 0x002fe2000f8e18ff */
[----:B--2---:R-:W-:Y:S01]  /*1730*/  @!P5 MOV R3, 0x2000 ;  /* 0x000020000003d802 */ /* 0x004fe20000000f00 */
[----:B--2---:R-:W-:Y:S10]  /*1740*/  @P0 BRA `(.L_x_21) ;  /* 0x00000000000c0947 */ /* 0x004ff40003800000 */
[----:B------:R-:W-:-:S04]  /*1750*/  SHF.L.U32 R5, R15, 0x1f, RZ ;  /* 0x0000001f0f057819 */ /* 0x000fc800000006ff */
[----:B------:R-:W2:Y:S02]  /*1760*/  SYNCS.PHASECHK.TRANS64.TRYWAIT P0, [UR33+0x38], R5 ;  /* 0x00003805ff0075a7 */ /* 0x000ea40008001121 */
[----:B--2---:R-:W-:Y:S05]  /*1770*/  @!P0 BRA `(.L_x_22) ;  /* 0x0000004800f48947 */ /* 0x004fea0003800000 */
.L_x_21:
[----:B------:R2:W-:Y:S01]  /*1780*/  @!P5 SYNCS.ARRIVE.TRANS64 RZ, [UR33], R3 ;  /* 0x00000003ffffd9a7 */ /* 0x0005e20008000021 */
[----:B------:R-:W-:Y:S04]  /*1790*/  BSSY.RECONVERGENT B0, `(.L_x_23) ;  /* 0x0000003000007945 */ /* 0x000fe80003800200 */
[----:B------:R-:W-:Y:S05]  /*17a0*/  @P4 BRA `(.L_x_24) ;  /* 0x0000000000044947 */ /* 0x000fea0003800000 */
[----:B------:R-:W-:Y:S05]  /*17b0*/  BPT.TRAP 0x1 ;  /* 0x000000040000795c */ /* 0x000fea0000300000 */
.L_x_24:
[----:B------:R-:W-:Y:S05]  /*17c0*/  BSYNC.RECONVERGENT B0 ;  /* 0x0000000000007941 */ /* 0x000fea0003800200 */
.L_x_23:
[----:B------:R-:W-:Y:S02]  /*17d0*/  UIADD3 UR6, UPT, UPT, UR17, 0x1, URZ ;  /* 0x0000000111067890 */ /* 0x000fe4000fffe0ff */
[----:B------:R-:W-:Y:S02]  /*17e0*/  UIADD3 UR26, UP1, UPT, UR22, 0x80, URZ ;  /* 0x00000080161a7890 */ /* 0x000fe4000ff3e0ff */
[----:B------:R-:W-:Y:S02]  /*17f0*/  UISETP.NE.AND UP0, UPT, UR6, 0x7, UPT ;  /* 0x000000070600788c */ /* 0x000fe4000bf05270 */
[----:B------:R-:W-:Y:S02]  /*1800*/  USHF.L.U32 UR34, UR16, 0x6, URZ ;  /* 0x0000000610227899 */ /* 0x000fe400080006ff */
[----:B------:R-:W-:Y:S02]  /*1810*/  USEL UR9, URZ, 0x1, UP0 ;  /* 0x00000001ff097887 */ /* 0x000fe40008000000 */
[----:B------:R-:W-:-:S02]  /*1820*/  USEL UR6, UR6, URZ, UP0 ;  /* 0x000000ff06067287 */ /* 0x000fc40008000000 */
[----:B------:R-:W-:Y:S02]  /*1830*/  UIADD3 UR20, UP0, UPT, UR22, 0x180, URZ ;  /* 0x0000018016147890 */ /* 0x000fe4000ff1e0ff */
[----:B------:R-:W-:Y:S01]  /*1840*/  ULEA UR8, UR6, UR4, 0x3 ;  /* 0x0000000406087291 */ /* 0x000fe2000f8e18ff */
[----:B------:R-:W-:Y:S01]  /*1850*/  LOP3.LUT R15, R15, UR9, RZ, 0x3c, !PT ;  /* 0x000000090f0f7c12 */ /* 0x000fe2000f8e3cff */
[----:B------:R-:W-:Y:S02]  /*1860*/  UIADD3.X UR27, UPT, UPT, URZ, UR23, URZ, UP1, !UPT ;  /* 0x00000017ff1b7290 */ /* 0x000fe40008ffe4ff */
[----:B------:R-:W-:Y:S01]  /*1870*/  UIADD3.X UR21, UPT, UPT, URZ, UR23, URZ, UP0, !UPT ;  /* 0x00000017ff157290 */ /* 0x000fe200087fe4ff */
[----:B-1----:R-:W-:Y:S01]  /*1880*/  SHF.L.U32 R2, R15, 0x1f, RZ ;  /* 0x0000001f0f027819 */ /* 0x002fe200000006ff */
[----:B------:R-:W-:Y:S01]  /*1890*/  UMOV UR18, 0x0 ;  /* 0x0000000000127882 */ /* 0x000fe20000000000 */
[----:B------:R-:W-:Y:S01]  /*18a0*/  UMOV UR19, 0x10000000 ;  /* 0x1000000000137882 */ /* 0x000fe20000000000 */
[----:B------:R-:W-:Y:S01]  /*18b0*/  UMOV UR12, UR36 ;  /* 0x00000024000c7c82 */ /* 0x000fe20008000000 */
[----:B------:R1:W1:Y:S01]  /*18c0*/  SYNCS.PHASECHK.TRANS64.TRYWAIT P0, [UR8+0x38], R2 ;  /* 0x00003802ff0075a7 */ /* 0x0002620008001108 */
[----:B------:R-:W-:Y:S01]  /*18d0*/  ULEA UR8, UR17, UR4, 0xc ;  /* 0x0000000411087291 */ /* 0x000fe2000f8e60ff */
[----:B------:R-:W-:Y:S01]  /*18e0*/  UMOV UR9, UR33 ;  /* 0x0000002100097c82 */ /* 0x000fe20008000000 */
[----:B------:R-:W-:-:S02]  /*18f0*/  UMOV UR10, UR34 ;  /* 0x00000022000a7c82 */ /* 0x000fc40008000000 */
[----:B------:R-:W-:Y:S02]  /*1900*/  UIADD3 UR32, UPT, UPT, UR8, 0x2400, URZ ;  /* 0x0000240008207890 */ /* 0x000fe4000fffe0ff */
[----:B------:R-:W-:Y:S02]  /*1910*/  UIADD3 UR8, UPT, UPT, UR8, 0x9400, URZ ;  /* 0x0000940008087890 */ /* 0x000fe4000fffe0ff */
[----:B------:R-:W-:Y:S01]  /*1920*/  UIADD3 UR16, UPT, UPT, UR16, 0x1, URZ ;  /* 0x0000000110107890 */ /* 0x000fe2000fffe0ff */
[----:B------:R-:W-:Y:S01]  /*1930*/  UMOV UR24, UR5 ;  /* 0x0000000500187c82 */ /* 0x000fe20008000000 */
[----:B------:R-:W-:Y:S02]  /*1940*/  UMOV UR17, UR6 ;  /* 0x0000000600117c82 */ /* 0x000fe40008000000 */
[----:B------:R-:W-:Y:S01]  /*1950*/  UISETP.NE.AND UP0, UPT, UR16, UR5, UPT ;  /* 0x000000051000728c */ /* 0x000fe2000bf05270 */
[----:B------:R1:W-:Y:S02]  /*1960*/  UTMALDG.3D [UR32], [UR26], desc[UR18] ;  /* 0x000012201a0075b4 */ /* 0x0003e40008011000 */
[----:B------:R1:W-:Y:S06]  /*1970*/  UTMALDG.3D [UR8], [UR20], desc[UR18] ;  /* 0x00001208140075b4 */ /* 0x0003ec0008011000 */
[----:B------:R-:W-:Y:S05]  /*1980*/  BRA.U UP0, `(.L_x_25) ;  /* 0xfffffffd00647547 */ /* 0x000fea000b83ffff */
.L_x_20:
[----:B-1----:R-:W-:Y:S01]  /*1990*/  ULEA UR8, UR6, UR4, 0x3 ;  /* 0x0000000406087291 */ /* 0x002fe2000f8e18ff */
[----:B------:R-:W-:Y:S01]  /*19a0*/  SHF.L.U32 R2, R15, 0x1f, RZ ;  /* 0x0000001f0f027819 */ /* 0x000fe200000006ff */
[----:B------:R-:W-:Y:S01]  /*19b0*/  @!P1 SYNCS.ARRIVE.TRANS64.A1T0 RZ, [UR4+0x88], RZ ;  /* 0x000088ffffff99a7 */ /* 0x000fe20008100004 */
[----:B------:R-:W-:-:S06]  /*19c0*/  UISETP.GT.AND UP0, UPT, UR15, UR14, UPT ;  /* 0x0000000e0f00728c */ /* 0x000fcc000bf04270 */
[----:B--2---:R1:W2:Y:S03]  /*19d0*/  SYNCS.PHASECHK.TRANS64.TRYWAIT P0, [UR8+0x38], R2 ;  /* 0x00003802ff0075a7 */ /* 0x0042a60008001108 */
[----:B------:R-:W-:Y:S05]  /*19e0*/  BRA.U !UP0, `(.L_x_26) ;  /* 0x0000000108a87547 */ /* 0x000fea000b800000 */
[----:B------:R-:W-:Y:S01]  /*19f0*/  UIADD3 UR21, UPT, UPT, UR7, UR24, URZ ;  /* 0x0000001807157290 */ /* 0x000fe2000fffe0ff */
[----:B------:R-:W-:-:S11]  /*1a00*/  UMOV UR25, UR6 ;  /* 0x0000000600197c82 */ /* 0x000fd60008000000 */
.L_x_31:
[----:B-1----:R-:W-:Y:S01]  /*1a10*/  ULEA UR17, UR25, UR4, 0x3 ;  /* 0x0000000419117291 */ /* 0x002fe2000f8e18ff */
[----:B--2---:R-:W-:Y:S01]  /*1a20*/  @!P5 MOV R3, 0x2000 ;  /* 0x000020000003d802 */ /* 0x004fe20000000f00 */
[----:B--2---:R-:W-:Y:S10]  /*1a30*/  @P0 BRA `(.L_x_27) ;  /* 0x00000000000c0947 */ /* 0x004ff40003800000 */
[----:B------:R-:W-:-:S04]  /*1a40*/  SHF.L.U32 R5, R15, 0x1f, RZ ;  /* 0x0000001f0f057819 */ /* 0x000fc800000006ff */
[----:B------:R-:W2:Y:S02]  /*1a50*/  SYNCS.PHASECHK.TRANS64.TRYWAIT P0, [UR17+0x38], R5 ;  /* 0x00003805ff0075a7 */ /* 0x000ea40008001111 */
[----:B--2---:R-:W-:Y:S05]  /*1a60*/  @!P0 BRA `(.L_x_28) ;  /* 0x0000004800508947 */ /* 0x004fea0003800000 */
.L_x_27:
[----:B------:R2:W-:Y:S01]  /*1a70*/  @!P5 SYNCS.ARRIVE.TRANS64 RZ, [UR17], R3 ;  /* 0x00000003ffffd9a7 */ /* 0x0005e20008000011 */
[----:B------:R-:W-:Y:S04]  /*1a80*/  BSSY.RECONVERGENT B0, `(.L_x_29) ;  /* 0x0000003000007945 */ /* 0x000fe80003800200 */
[----:B------:R-:W-:Y:S05]  /*1a90*/  @P4 BRA `(.L_x_30) ;  /* 0x0000000000044947 */ /* 0x000fea0003800000 */
[----:B------:R-:W-:Y:S05]  /*1aa0*/  BPT.TRAP 0x1 ;  /* 0x000000040000795c */ /* 0x000fea0000300000 */
.L_x_30:
[----:B------:R-:W-:Y:S05]  /*1ab0*/  BSYNC.RECONVERGENT B0 ;  /* 0x0000000000007941 */ /* 0x000fea0003800200 */
.L_x_29:
        /* <DEDUP_REMOVED lines=20> */
[----:B------:R-:W-:Y:S01]  /*1c00*/  UIADD3 UR8, UPT, UPT, UR8, 0x9400, URZ ;  /* 0x0000940008087890 */ /* 0x000fe2000fffe0ff */
[----:B------:R-:W-:Y:S01]  /*1c10*/  UMOV UR9, UR17 ;  /* 0x0000001100097c82 */ /* 0x000fe20008000000 */
[----:B------:R-:W-:Y:S01]  /*1c20*/  UMOV UR10, UR18 ;  /* 0x00000012000a7c82 */ /* 0x000fe20008000000 */
[----:B------:R-:W-:Y:S01]  /*1c30*/  UIADD3 UR24, UPT, UPT, UR24, 0x1, URZ ;  /* 0x0000000118187890 */ /* 0x000fe2000fffe0ff */
[----:B------:R-:W-:-:S03]  /*1c40*/  UMOV UR25, UR6 ;  /* 0x0000000600197c82 */ /* 0x000fc60008000000 */
[----:B------:R1:W-:Y:S01]  /*1c50*/  UTMALDG.3D [UR16], [UR30], desc[UR26] ;  /* 0x00001a101e0075b4 */ /* 0x0003e20008011000 */
[----:B------:R-:W-:Y:S01]  /*1c60*/  UISETP.NE.AND UP0, UPT, UR24, UR21, UPT ;  /* 0x000000151800728c */ /* 0x000fe2000bf05270 */
[----:B------:R1:W-:Y:S08]  /*1c70*/  UTMALDG.3D [UR8], [UR28], desc[UR26] ;  /* 0x00001a081c0075b4 */ /* 0x0003f00008011000 */
[----:B------:R-:W-:Y:S05]  /*1c80*/  BRA.U UP0, `(.L_x_31) ;  /* 0xfffffffd00607547 */ /* 0x000fea000b83ffff */
.L_x_26:
[C---:B-1----:R-:W-:Y:S01]  /*1c90*/  LEA R2, R14.reuse, UR4, 0x3 ;  /* 0x000000040e027c11 */ /* 0x042fe2000f8e18ff */
[----:B------:R-:W-:Y:S01]  /*1ca0*/  NOP ;  /* 0x0000000000007918 */ /* 0x000fe20000000000 */
[----:B--2---:R-:W-:Y:S02]  /*1cb0*/  SHF.L.U32 R3, R13, 0x1f, RZ ;  /* 0x0000001f0d037819 */ /* 0x004fe400000006ff */
[----:B------:R-:W-:Y:S02]  /*1cc0*/  LEA R4, R14, UR4, 0x4 ;  /* 0x000000040e047c11 */ /* 0x000fe4000f8e20ff */
[----:B------:R-:W1:Y:S02]  /*1cd0*/  SYNCS.PHASECHK.TRANS64.TRYWAIT P0, [R2+URZ+0x90], R3 ;  /* 0x00009003020075a7 */ /* 0x000e6400080011ff */
[----:B-1----:R-:W-:Y:S05]  /*1ce0*/  @!P0 BRA `(.L_x_32) ;  /* 0x0000004400c88947 */ /* 0x002fea0003800000 */
.L_x_101:
[----:B------:R-:W2:Y:S01]  /*1cf0*/  LDS.128 R4, [R4+0x120] ;  /* 0x0001200004047984 */ /* 0x000ea20000000c00 */
[----:B---3--:R-:W-:Y:S01]  /*1d00*/  ISETP.GE.AND P0, PT, R40, 0x1, PT ;  /* 0x000000012800780c */ /* 0x008fe20003f06270 */
[----:B-1----:R-:W-:Y:S01]  /*1d10*/  VIADD R2, R2, 0xa0 ;  /* 0x000000a002027836 */ /* 0x002fe20000000000 */
[----:B------:R-:W-:Y:S01]  /*1d20*/  @!PT LDS RZ, [RZ] ;  /* 0x00000000fffff984 */ /* 0x000fe20000000800 */
[----:B------:R-:W-:Y:S01]  /*1d30*/  @!PT LDS RZ, [RZ] ;  /* 0x00000000fffff984 */ /* 0x000fe20000000800 */
[----:B------:R-:W-:Y:S01]  /*1d40*/  @!PT LDS RZ, [RZ] ;  /* 0x00000000fffff984 */ /* 0x000fe20000000800 */
[----:B------:R-:W-:Y:S01]  /*1d50*/  @!PT LDS RZ, [RZ] ;  /* 0x00000000fffff984 */ /* 0x000fe20000000800 */
[----:B------:R1:W-:Y:S06]  /*1d60*/  MEMBAR.ALL.CTA ;  /* 0x0000000000007992 */ /* 0x0003ec0000008000 */
[----:B-1----:R-:W1:Y:S01]  /*1d70*/  FENCE.VIEW.ASYNC.S ;  /* 0x00000000000073c6 */ /* 0x002e620000000000 */
[----:B------:R-:W-:-:S04]  /*1d80*/  PRMT R2, RZ, 0x654, R2 ;  /* 0x00000654ff027816 */ /* 0x000fc80000000002 */
[----:B-1----:R1:W-:Y:S01]  /*1d90*/  SYNCS.ARRIVE.TRANS64.RED.A1T0 RZ, [R2+URZ], RZ ;  /* 0x000000ff02ff79a7 */ /* 0x0023e200081004ff */
[----:B--2---:R-:W-:-:S13]  /*1da0*/  LOP3.LUT P2, RZ, R6, 0x1, RZ, 0xc0, !PT ;  /* 0x0000000106ff7812 */ /* 0x004fda000784c0ff */
[----:B------:R-:W-:Y:S01]  /*1db0*/  @P2 SHF.R.U32.HI R3, RZ, 0x10, R5 ;  /* 0x00000010ff032819 */ /* 0x000fe20000011605 */
[----:B------:R-:W-:Y:S01]  /*1dc0*/  VOTEU.ANY UP0, P2 ;  /* 0x0000000000ff7886 */ /* 0x000fe20001000100 */
[----:B------:R-:W-:Y:S02]  /*1dd0*/  @P2 MOV R11, R4 ;  /* 0x00000004000b2202 */ /* 0x000fe40000000f00 */
[----:B------:R-:W-:Y:S02]  /*1de0*/  @P2 R2UR.BROADCAST UR8, R3 ;  /* 0x00000000030822ca */ /* 0x000fe400008e0000 */
[----:B------:R-:W-:-:S11]  /*1df0*/  @P2 LOP3.LUT R8, R5, 0xffff, RZ, 0xc0, !PT ;  /* 0x0000ffff05082812 */ /* 0x000fd600078ec0ff */
[----:B------:R-:W-:Y:S01]  /*1e00*/  @UP0 UMOV UR36, UR8 ;  /* 0x0000000800240c82 */ /* 0x000fe20008000000 */
[----:B-1----:R-:W-:Y:S05]  /*1e10*/  @!P0 BRA `(.L_x_33) ;  /* 0x0000000000b88947 */ /* 0x002fea0003800000 */
[----:B------:R-:W4:Y:S01]  /*1e20*/  LDC.64 R4, c[0x0][0xb18] ;  /* 0x0002c600ff047b82 */ /* 0x000f220000000a00 */
[----:B------:R-:W-:-:S07]  /*1e30*/  ISETP.NE.AND P3, PT, R40, 0x1, PT ;  /* 0x000000012800780c */ /* 0x000fce0003f65270 */
[----:B------:R-:W1:Y:S08]  /*1e40*/  LDC.64 R6, c[0x0][0xb10] ;  /* 0x0002c400ff067b82 */ /* 0x000e700000000a00 */
[----:B------:R-:W2:Y:S08]  /*1e50*/  LDC R16, c[0x0][0xb20] ;  /* 0x0002c800ff107b82 */ /* 0x000eb00000000800 */
[----:B------:R-:W3:Y:S01]  /*1e60*/  LDC R18, c[0x0][0xb0c] ;  /* 0x0002c300ff127b82 */ /* 0x000ee20000000800 */
[----:B----4-:R-:W-:Y:S01]  /*1e70*/  IMAD.HI.U32 R17, R0, R5, RZ ;  /* 0x0000000500117227 */ /* 0x010fe200078e00ff */
[----:B------:R-:W-:-:S03]  /*1e80*/  ISETP.NE.AND P0, PT, R4, 0x1, PT ;  /* 0x000000010400780c */ /* 0x000fc60003f05270 */
[----:B------:R-:W-:-:S03]  /*1e90*/  IMAD.HI.U32 R5, R8, R5, RZ ;  /* 0x0000000508057227 */ /* 0x000fc600078e00ff */
[----:B------:R-:W4:Y:S01]  /*1ea0*/  LDC.64 R2, c[0x0][0xb28] ;  /* 0x0002ca00ff027b82 */ /* 0x000f220000000a00 */
[----:B-1----:R-:W-:-:S04]  /*1eb0*/  IMAD.HI.U32 R20, R9, R6, RZ ;  /* 0x0000000609147227 */ /* 0x002fc800078e00ff */
[----:B------:R-:W-:Y:S01]  /*1ec0*/  IMAD.HI.U32 R22, R11, R6, RZ ;  /* 0x000000060b167227 */ /* 0x000fe200078e00ff */
[----:B------:R-:W-:Y:S02]  /*1ed0*/  SHF.R.U32.HI R20, RZ, R7, R20 ;  /* 0x00000007ff147219 */ /* 0x000fe40000011614 */
[-C--:B--2---:R-:W-:Y:S02]  /*1ee0*/  SHF.R.U32.HI R17, RZ, R16.reuse, R17 ;  /* 0x00000010ff117219 */ /* 0x084fe40000011611 */
[----:B------:R-:W-:Y:S02]  /*1ef0*/  SHF.R.U32.HI R5, RZ, R16, R5 ;  /* 0x00000010ff057219 */ /* 0x000fe40000011605 */
[----:B------:R-:W-:Y:S02]  /*1f00*/  SEL R17, R0, R17, !P0 ;  /* 0x0000001100117207 */ /* 0x000fe40004000000 */
[----:B------:R-:W-:Y:S02]  /*1f10*/  SHF.R.U32.HI R22, RZ, R7, R22 ;  /* 0x00000007ff167219 */ /* 0x000fe40000011616 */
[----:B---3--:R-:W-:-:S02]  /*1f20*/  ISETP.NE.AND P1, PT, R18, 0x1, PT ;  /* 0x000000011200780c */ /* 0x008fc40003f25270 */
[----:B------:R-:W-:Y:S02]  /*1f30*/  SEL R5, R8, R5, !P0 ;  /* 0x0000000508057207 */ /* 0x000fe40004000000 */
[----:B------:R-:W-:Y:S02]  /*1f40*/  SEL R19, R9, R20, !P1 ;  /* 0x0000001409137207 */ /* 0x000fe40004800000 */
[----:B------:R-:W-:Y:S01]  /*1f50*/  SEL R7, R11, R22, !P1 ;  /* 0x000000160b077207 */ /* 0x000fe20004800000 */
[----:B----4-:R-:W-:-:S04]  /*1f60*/  IMAD.HI.U32 R20, R17, R2, RZ ;  /* 0x0000000211147227 */ /* 0x010fc800078e00ff */
[----:B------:R-:W-:Y:S01]  /*1f70*/  IMAD.HI.U32 R6, R19, R2, RZ ;  /* 0x0000000213067227 */ /* 0x000fe200078e00ff */
[----:B------:R-:W-:-:S04]  /*1f80*/  @P3 SHF.R.U32.HI R17, RZ, R3, R20 ;  /* 0x00000003ff113219 */ /* 0x000fc80000011614 */
[----:B------:R-:W-:Y:S01]  /*1f90*/  @P3 SHF.R.U32.HI R19, RZ, R3, R6 ;  /* 0x00000003ff133219 */ /* 0x000fe20000011606 */
[----:B------:R-:W-:-:S04]  /*1fa0*/  IMAD R17, R40, R17, RZ ;  /* 0x0000001128117224 */ /* 0x000fc800078e02ff */
[----:B------:R-:W-:Y:S01]  /*1fb0*/  IMAD R6, R40, R19, RZ ;  /* 0x0000001328067224 */ /* 0x000fe200078e02ff */
[C---:B------:R-:W-:Y:S02]  /*1fc0*/  ISETP.GE.AND P0, PT, R5.reuse, R17, PT ;  /* 0x000000110500720c */ /* 0x040fe40003f06270 */
[----:B------:R-:W-:Y:S02]  /*1fd0*/  IADD3 R17, PT, PT, -R5, RZ, RZ ;  /* 0x000000ff05117210 */ /* 0x000fe40007ffe1ff */
[----:B------:R-:W-:Y:S01]  /*1fe0*/  ISETP.GE.OR P0, PT, R7, R6, P0 ;  /* 0x000000060700720c */ /* 0x000fe20000706670 */
[----:B------:R-:W-:-:S04]  /*1ff0*/  IMAD.HI.U32 R6, R5, R2, RZ ;  /* 0x0000000205067227 */ /* 0x000fc800078e00ff */
[----:B------:R-:W-:Y:S01]  /*2000*/  IMAD R8, R4, R17, R8 ;  /* 0x0000001104087224 */ /* 0x000fe200078e0208 */
[----:B------:R-:W-:-:S04]  /*2010*/  SHF.R.U32.HI R6, RZ, R3, R6 ;  /* 0x00000003ff067219 */ /* 0x000fc80000011606 */
[----:B------:R-:W-:-:S03]  /*2020*/  SEL R6, R5, R6, !P3 ;  /* 0x0000000605067207 */ /* 0x000fc60005800000 */
[----:B------:R-:W-:-:S04]  /*2030*/  @!P0 IMAD.HI.U32 R16, R7, R2, RZ ;  /* 0x0000000207108227 */ /* 0x000fc800078e00ff */
[----:B------:R-:W-:Y:S01]  /*2040*/  IMAD.MOV R2, RZ, RZ, -R6 ;  /* 0x000000ffff027224 */ /* 0x000fe200078e0a06 */
[----:B------:R-:W-:-:S03]  /*2050*/  @!P0 SHF.R.U32.HI R16, RZ, R3, R16 ;  /* 0x00000003ff108219 */ /* 0x000fc60000011610 */
[----:B------:R-:W-:Y:S01]  /*2060*/  IMAD R2, R40, R2, R5 ;  /* 0x0000000228027224 */ /* 0x000fe200078e0205 */
[----:B------:R-:W-:-:S05]  /*2070*/  @!P0 SEL R3, R7, R16, !P3 ;  /* 0x0000001007038207 */ /* 0x000fca0005800000 */
[--C-:B------:R-:W-:Y:S02]  /*2080*/  @!P0 IMAD.IADD R6, R6, 0x1, -R3.reuse ;  /* 0x0000000106068824 */ /* 0x100fe400078e0a03 */
[----:B------:R-:W-:Y:S01]  /*2090*/  @!P0 IMAD R3, R2, R19, R3 ;  /* 0x0000001302038224 */ /* 0x000fe200078e0203 */
[----:B------:R-:W-:Y:S01]  /*20a0*/  IADD3 R2, PT, PT, -R7, RZ, RZ ;  /* 0x000000ff07027210 */ /* 0x000fe20007ffe1ff */
[----:B------:R-:W-:Y:S02]  /*20b0*/  @!P0 IMAD R5, R40, R6, R7 ;  /* 0x0000000628058224 */ /* 0x000fe400078e0207 */
[----:B------:R-:W-:Y:S02]  /*20c0*/  @!P0 IMAD.MOV.U32 R7, RZ, RZ, R3 ;  /* 0x000000ffff078224 */ /* 0x000fe400078e0003 */
[----:B------:R-:W-:Y:S02]  /*20d0*/  IMAD R2, R18, R2, R11 ;  /* 0x0000000212027224 */ /* 0x000fe400078e020b */
[----:B------:R-:W-:-:S02]  /*20e0*/  IMAD R8, R5, R4, R8 ;  /* 0x0000000405087224 */ /* 0x000fc400078e0208 */
[----:B------:R-:W-:Y:S02]  /*20f0*/  IMAD R11, R7, R18, R2 ;  /* 0x00000012070b7224 */ /* 0x000fe400078e0202 */
.L_x_33:
[----:B------:R-:W1:Y:S02]  /*2100*/  LDCU UR8, c[0x0][0xb30] ;  /* 0x00016600ff0877ac */ /* 0x000e640008000800 */
[----:B-1----:R-:W-:-:S09]  /*2110*/  UISETP.NE.AND UP0, UPT, UR8, 0x1, UPT ;  /* 0x000000010800788c */ /* 0x002fd2000bf05270 */
[----:B------:R-:W-:Y:S05]  /*2120*/  BRA.U UP0, `(.L_x_34) ;  /* 0x0000000100407547 */ /* 0x000fea000b800000 */
[----:B------:R-:W1:Y:S08]  /*2130*/  LDC.64 R4, c[0x0][0xb10] ;  /* 0x0002c400ff047b82 */ /* 0x000e700000000a00 */
[----:B------:R-:W2:Y:S08]  /*2140*/  LDC.64 R2, c[0x0][0xb18] ;  /* 0x0002c600ff027b82 */ /* 0x000eb00000000a00 */
[----:B------:R-:W3:Y:S08]  /*2150*/  LDC R6, c[0x0][0xb20] ;  /* 0x0002c800ff067b82 */ /* 0x000ef00000000800 */
[----:B------:R-:W4:Y:S01]  /*2160*/  LDC R16, c[0x0][0xb0c] ;  /* 0x0002c300ff107b82 */ /* 0x000f220000000800 */
[----:B-1----:R-:W-:-:S05]  /*2170*/  IMAD.HI.U32 R4, R11, R4, RZ ;  /* 0x000000040b047227 */ /* 0x002fca00078e00ff */
[----:B------:R-:W-:Y:S01]  /*2180*/  SHF.R.U32.HI R4, RZ, R5, R4 ;  /* 0x00000005ff047219 */ /* 0x000fe20000011604 */
[----:B--2---:R-:W-:Y:S01]  /*2190*/  IMAD.HI.U32 R3, R8, R3, RZ ;  /* 0x0000000308037227 */ /* 0x004fe200078e00ff */
[----:B------:R-:W-:-:S04]  /*21a0*/  ISETP.NE.AND P0, PT, R2, 0x1, PT ;  /* 0x000000010200780c */ /* 0x000fc80003f05270 */
[----:B---3--:R-:W-:-:S04]  /*21b0*/  SHF.R.U32.HI R3, RZ, R6, R3 ;  /* 0x00000006ff037219 */ /* 0x008fc80000011603 */
[----:B------:R-:W-:Y:S02]  /*21c0*/  SEL R3, R8, R3, !P0 ;  /* 0x0000000308037207 */ /* 0x000fe40004000000 */
[----:B----4-:R-:W-:-:S04]  /*21d0*/  ISETP.NE.AND P1, PT, R16, 0x1, PT ;  /* 0x000000011000780c */ /* 0x010fc80003f25270 */
[----:B------:R-:W-:-:S05]  /*21e0*/  SEL R4, R11, R4, !P1 ;  /* 0x000000040b047207 */ /* 0x000fca0004800000 */
[----:B------:R-:W-:Y:S02]  /*21f0*/  IMAD.IADD R5, R3, 0x1, -R4 ;  /* 0x0000000103057824 */ /* 0x000fe400078e0a04 */
[----:B------:R-:W-:Y:S02]  /*2200*/  IMAD.IADD R3, R4, 0x1, -R3 ;  /* 0x0000000104037824 */ /* 0x000fe400078e0a03 */
[----:B------:R-:W-:Y:S02]  /*2210*/  IMAD R11, R5, R16, R11 ;  /* 0x00000010050b7224 */ /* 0x000fe400078e020b */
[----:B------:R-:W-:-:S07]  /*2220*/  IMAD R8, R3, R2, R8 ;  /* 0x0000000203087224 */ /* 0x000fce00078e0208 */
.L_x_34:
[----:B------:R-:W-:Y:S01]  /*2230*/  VIADD R14, R14, 0x1 ;  /* 0x000000010e0e7836 */ /* 0x000fe20000000000 */
[----:B------:R-:W-:Y:S01]  /*2240*/  PLOP3.LUT P1, PT, PT, PT, PT, 0x80, 0x8 ;  /* 0x000000000008781c */ /* 0x000fe20003f2f070 */
[----:B------:R-:W-:Y:S02]  /*2250*/  IMAD.IADD R99, R11, 0x1, R96 ;  /* 0x000000010b637824 */ /* 0x000fe400078e0260 */
[----:B------:R-:W-:Y:S01]  /*2260*/  IMAD.IADD R97, R8, 0x1, R81 ;  /* 0x0000000108617824 */ /* 0x000fe200078e0251 */
[----:B------:R-:W-:-:S04]  /*2270*/  ISETP.NE.AND P0, PT, R14, 0x2, PT ;  /* 0x000000020e00780c */ /* 0x000fc80003f05270 */
[----:B------:R-:W-:Y:S02]  /*2280*/  SEL R2, RZ, 0x1, P0 ;  /* 0x00000001ff027807 */ /* 0x000fe40000000000 */
[----:B------:R-:W-:Y:S02]  /*2290*/  SEL R14, R14, RZ, P0 ;  /* 0x000000ff0e0e7207 */ /* 0x000fe40000000000 */
[----:B------:R-:W-:Y:S01]  /*22a0*/  LOP3.LUT R13, R13, R2, RZ, 0x3c, !PT ;  /* 0x000000020d0d7212 */ /* 0x000fe200078e3cff */
[----:B------:R-:W-:Y:S06]  /*22b0*/  @P2 BRA `(.L_x_35) ;  /* 0xfffffff000a02947 */ /* 0x000fec000383ffff */
[----:B------:R-:W-:Y:S01]  /*22c0*/  UIADD3 UR4, UPT, UPT, UR4, 0x38, URZ ;  /* 0x0000003804047890 */ /* 0x000fe2000fffe0ff */
[----:B------:R-:W-:-:S03]  /*22d0*/  SHF.L.U32 R3, R15, 0x1f, RZ ;  /* 0x0000001f0f037819 */ /* 0x000fc600000006ff */
[----:B------:R-:W-:-:S09]  /*22e0*/  ULEA UR5, UR6, UR4, 0x3 ;  /* 0x0000000406057291 */ /* 0x000fd2000f8e18ff */
[----:B------:R-:W1:Y:S02]  /*22f0*/  SYNCS.PHASECHK.TRANS64.TRYWAIT P0, [UR5], R3 ;  /* 0x00000003ff0075a7 */ /* 0x000e640008001105 */
[----:B-1----:R-:W-:Y:S05]  /*2300*/  @!P0 BRA `(.L_x_36) ;  /* 0x0000004000548947 */ /* 0x002fea0003800000 */
.L_x_103:
[----:B------:R-:W-:-:S04]  /*2310*/  UIADD3 UR6, UPT, UPT, UR6, 0x1, URZ ;  /* 0x0000000106067890 */ /* 0x000fc8000fffe0ff */
[----:B------:R-:W-:-:S04]  /*2320*/  UISETP.NE.AND UP0, UPT, UR6, 0x7, UPT ;  /* 0x000000070600788c */ /* 0x000fc8000bf05270 */
[----:B------:R-:W-:Y:S02]  /*2330*/  USEL UR7, URZ, 0x1, UP0 ;  /* 0x00000001ff077887 */ /* 0x000fe40008000000 */
[----:B------:R-:W-:-:S04]  /*2340*/  USEL UR6, UR6, URZ, UP0 ;  /* 0x000000ff06067287 */ /* 0x000fc80008000000 */
[----:B------:R-:W-:Y:S01]  /*2350*/  ULEA UR5, UR6, UR4, 0x3 ;  /* 0x0000000406057291 */ /* 0x000fe2000f8e18ff */
[----:B------:R-:W-:-:S04]  /*2360*/  LOP3.LUT R2, R15, UR7, RZ, 0x3c, !PT ;  /* 0x000000070f027c12 */ /* 0x000fc8000f8e3cff */
[----:B-1----:R-:W-:-:S04]  /*2370*/  SHF.L.U32 R3, R2, 0x1f, RZ ;  /* 0x0000001f02037819 */ /* 0x002fc800000006ff */
[----:B------:R-:W1:Y:S02]  /*2380*/  SYNCS.PHASECHK.TRANS64.TRYWAIT P0, [UR5], R3 ;  /* 0x00000003ff0075a7 */ /* 0x000e640008001105 */
[----:B-1----:R-:W-:Y:S05]  /*2390*/  @!P0 BRA `(.L_x_37) ;  /* 0x0000004000488947 */ /* 0x002fea0003800000 */
.L_x_105:
        /* <DEDUP_REMOVED lines=9> */
.L_x_107:
        /* <DEDUP_REMOVED lines=9> */
.L_x_109:
        /* <DEDUP_REMOVED lines=9> */
.L_x_111:
        /* <DEDUP_REMOVED lines=9> */
.L_x_113:
[----:B------:R-:W-:-:S04]  /*25e0*/  UIADD3 UR6, UPT, UPT, UR6, 0x1, URZ ;  /* 0x0000000106067890 */ /* 0x000fc8000fffe0ff */
[----:B------:R-:W-:-:S04]  /*25f0*/  UISETP.NE.AND UP0, UPT, UR6, 0x7, UPT ;  /* 0x000000070600788c */ /* 0x000fc8000bf05270 */
[----:B------:R-:W-:Y:S02]  /*2600*/  USEL UR5, URZ, 0x1, UP0 ;  /* 0x00000001ff057887 */ /* 0x000fe40008000000 */
[----:B------:R-:W-:-:S04]  /*2610*/  USEL UR6, UR6, URZ, UP0 ;  /* 0x000000ff06067287 */ /* 0x000fc80008000000 */
[----:B------:R-:W-:Y:S01]  /*2620*/  ULEA UR6, UR6, UR4, 0x3 ;  /* 0x0000000406067291 */ /* 0x000fe2000f8e18ff */
[----:B-1----:R-:W-:-:S04]  /*2630*/  LOP3.LUT R3, R2, UR5, RZ, 0x3c, !PT ;  /* 0x0000000502037c12 */ /* 0x002fc8000f8e3cff */
[----:B------:R-:W-:Y:S01]  /*2640*/  SHF.L.U32 R3, R3, 0x1f, RZ ;  /* 0x0000001f03037819 */ /* 0x000fe200000006ff */
[----:B----4-:R-:W-:-:S07]  /*2650*/  IMAD.U32 R0, RZ, RZ, UR6 ;  /* 0x00000006ff007e24 */ /* 0x010fce000f8e00ff */
.L_x_42:
[----:B-1----:R1:W2:Y:S02]  /*2660*/  SYNCS.PHASECHK.TRANS64.TRYWAIT P0, [R0+URZ], R3 ;  /* 0x00000003000075a7 */ /* 0x0022a400080011ff */
[----:B--2---:R-:W-:Y:S05]  /*2670*/  @!P0 NANOSLEEP.SYNCS 0x989680 ;  /* 0x009896800000895d */ /* 0x004fea0003900000 */
[----:B------:R-:W2:Y:S02]  /*2680*/  @!P0 SYNCS.PHASECHK.TRANS64 P0, [R0+URZ], R3 ;  /* 0x00000003000085a7 */ /* 0x000ea400080010ff */
[----:B--2---:R-:W-:Y:S05]  /*2690*/  @P0 EXIT ;  /* 0x000000000000094d */ /* 0x004fea0003800000 */
[----:B------:R-:W-:Y:S05]  /*26a0*/  BRA `(.L_x_42) ;  /* 0xfffffffc00ec7947 */ /* 0x000fea000383ffff */
.L_x_17:
[----:B------:R-:W-:-:S04]  /*26b0*/  UISETP.NE.AND UP1, UPT, UR37, URZ, UPT ;  /* 0x000000ff2500728c */ /* 0x000fc8000bf25270 */
[----:B------:R-:W-:-:S09]  /*26c0*/  UISETP.NE.OR UP1, UPT, UR8, 0x1, UP1 ;  /* 0x000000010800788c */ /* 0x000fd20008f25670 */
[----:B------:R-:W-:Y:S05]  /*26d0*/  BRA.U UP1, `(.L_x_43) ;  /* 0x0000000501487547 */ /* 0x000fea000b800000 */
[----:B------:R-:W-:Y:S01]  /*26e0*/  ISETP.NE.AND P2, PT, R2, RZ, PT ;  /* 0x000000ff0200720c */ /* 0x000fe20003f45270 */
[----:B------:R-:W-:Y:S01]  /*26f0*/  IMAD.MOV.U32 R12, RZ, RZ, 0x1 ;  /* 0x00000001ff0c7424 */ /* 0x000fe200078e00ff */
[----:B------:R-:W-:Y:S02]  /*2700*/  CS2R R10, SRZ ;  /* 0x00000000000a7805 */ /* 0x000fe4000001ff00 */
[----:B------:R-:W-:Y:S01]  /*2710*/  CS2R R8, SRZ ;  /* 0x0000000000087805 */ /* 0x000fe2000001ff00 */
[----:B------:R-:W-:Y:S01]  /*2720*/  UMOV UR4, 0x400 ;  /* 0x0000040000047882 */ /* 0x000fe20000000000 */
[----:B------:R-:W-:Y:S01]  /*2730*/  UMOV UR6, URZ ;  /* 0x000000ff00067c82 */ /* 0x000fe20008000000 */
[----:B------:R-:W-:-:S12]  /*2740*/  ULEA UR37, UR37, UR4, 0x18 ;  /* 0x0000000425257291 */ /* 0x000fd8000f8ec0ff */
.L_x_47:
[----:B------:R-:W-:Y:S02]  /*2750*/  LEA R0, R8, UR37, 0x3 ;  /* 0x0000002508007c11 */ /* 0x000fe4000f8e18ff */
[----:B------:R-:W-:-:S03]  /*2760*/  SHF.L.U32 R5, R9, 0x1f, RZ ;  /* 0x0000001f09057819 */ /* 0x000fc600000006ff */
[----:B------:R-:W-:Y:S01]  /*2770*/  VIADD R4, R0, 0x100 ;  /* 0x0000010000047836 */ /* 0x000fe20000000000 */
[----:B------:R-:W1:Y:S02]  /*2780*/  SYNCS.PHASECHK.TRANS64.TRYWAIT P0, [R0+URZ+0xf0], R5 ;  /* 0x0000f005000075a7 */ /* 0x000e6400080011ff */
[----:B-1----:R-:W-:Y:S05]  /*2790*/  @!P0 BRA `(.L_x_44) ;  /* 0x0000003c00c08947 */ /* 0x002fea0003800000 */
.L_x_114:
[----:B------:R-:W-:Y:S01]  /*27a0*/  ULEA UR5, UR6, UR37, 0x3 ;  /* 0x0000002506057291 */ /* 0x000fe2000f8e18ff */
[----:B------:R-:W-:Y:S02]  /*27b0*/  PRMT R4, RZ, 0x654, R4 ;  /* 0x00000654ff047816 */ /* 0x000fe40000000004 */
[----:B-1----:R-:W-:Y:S01]  /*27c0*/  SHF.L.U32 R5, R12, 0x1f, RZ ;  /* 0x0000001f0c057819 */ /* 0x002fe200000006ff */
[----:B------:R-:W-:Y:S01]  /*27d0*/  UIADD3 UR4, UPT, UPT, UR5, 0x90, URZ ;  /* 0x0000009005047890 */ /* 0x000fe2000fffe0ff */
[----:B------:R1:W-:Y:S05]  /*27e0*/  SYNCS.ARRIVE.TRANS64.RED.A1T0 RZ, [R4+URZ], RZ ;  /* 0x000000ff04ff79a7 */ /* 0x0003ea00081004ff */
[----:B------:R-:W-:Y:S01]  /*27f0*/  IMAD.U32 R7, RZ, RZ, UR4 ;  /* 0x00000004ff077e24 */ /* 0x000fe2000f8e00ff */
[----:B------:R-:W2:Y:S04]  /*2800*/  SYNCS.PHASECHK.TRANS64.TRYWAIT P0, [UR5+0xa0], R5 ;  /* 0x0000a005ff0075a7 */ /* 0x000ea80008001105 */
[----:B------:R-:W-:Y:S01]  /*2810*/  PRMT R6, R2, 0x654, R7 ;  /* 0x0000065402067816 */ /* 0x000fe20000000007 */
[----:B-1----:R-:W-:Y:S01]  /*2820*/  @!P2 IMAD.MOV.U32 R4, RZ, RZ, 0x10 ;  /* 0x00000010ff04a424 */ /* 0x002fe200078e00ff */
[----:B--2---:R-:W-:Y:S06]  /*2830*/  @!P0 BRA `(.L_x_45) ;  /* 0x0000003c00ac8947 */ /* 0x004fec0003800000 */
.L_x_116:
[----:B------:R-:W-:Y:S01]  /*2840*/  ULEA UR4, UR6, UR37, 0x4 ;  /* 0x0000002506047291 */ /* 0x000fe2000f8e20ff */
[----:B------:R-:W-:Y:S01]  /*2850*/  SEL R3, R6, R3, !P2 ;  /* 0x0000000306037207 */ /* 0x000fe20005000000 */
[----:B------:R-:W-:Y:S01]  /*2860*/  UIADD3 UR5, UPT, UPT, UR5, 0x90, URZ ;  /* 0x0000009005057890 */ /* 0x000fe2000fffe0ff */
[----:B-1----:R-:W-:Y:S01]  /*2870*/  LEA R0, R11, UR37, 0x3 ;  /* 0x000000250b007c11 */ /* 0x002fe2000f8e18ff */
[----:B------:R-:W-:Y:S01]  /*2880*/  UIADD3 UR4, UPT, UPT, UR4, 0x120, URZ ;  /* 0x0000012004047890 */ /* 0x000fe2000fffe0ff */
[----:B------:R-:W-:Y:S01]  /*2890*/  SHF.L.U32 R5, R10, 0x1f, RZ ;  /* 0x0000001f0a057819 */ /* 0x000fe200000006ff */
[----:B------:R1:W-:Y:S01]  /*28a0*/  @!P2 SYNCS.ARRIVE.TRANS64.RED RZ, [R3+URZ], R4 ;  /* 0x0000000403ffa9a7 */ /* 0x0003e200080004ff */
[----:B------:R-:W-:Y:S01]  /*28b0*/  UIADD3 UR6, UPT, UPT, UR6, 0x1, URZ ;  /* 0x0000000106067890 */ /* 0x000fe2000fffe0ff */
[----:B------:R-:W-:-:S03]  /*28c0*/  VIADD R8, R8, 0x1 ;  /* 0x0000000108087836 */ /* 0x000fc60000000000 */
[----:B------:R-:W-:Y:S02]  /*28d0*/  UISETP.NE.AND UP0, UPT, UR6, 0x2, UPT ;  /* 0x000000020600788c */ /* 0x000fe4000bf05270 */
[----:B------:R-:W-:Y:S06]  /*28e0*/  UGETNEXTWORKID.BROADCAST [UR4], [UR5] ;  /* 0x00000000040073ca */ /* 0x000fec0008000100 */
[----:B------:R-:W-:Y:S01]  /*28f0*/  USEL UR4, URZ, 0x1, UP0 ;  /* 0x00000001ff047887 */ /* 0x000fe20008000000 */
[----:B------:R-:W-:Y:S01]  /*2900*/  ISETP.NE.AND P0, PT, R8, 0x2, PT ;  /* 0x000000020800780c */ /* 0x000fe20003f05270 */
[----:B------:R-:W-:Y:S01]  /*2910*/  USEL UR6, UR6, URZ, UP0 ;  /* 0x000000ff06067287 */ /* 0x000fe20008000000 */
[----:B------:R-:W2:Y:S03]  /*2920*/  SYNCS.PHASECHK.TRANS64.TRYWAIT P1, [R0+URZ+0x90], R5 ;  /* 0x00009005000075a7 */ /* 0x000ea600080211ff */
[----:B------:R-:W-:Y:S01]  /*2930*/  LOP3.LUT R12, R12, UR4, RZ, 0x3c, !PT ;  /* 0x000000040c0c7c12 */ /* 0x000fe2000f8e3cff */
[----:B-12---:R-:W-:Y:S07]  /*2940*/  @!P1 BRA `(.L_x_46) ;  /* 0x0000003c00809947 */ /* 0x006fee0003800000 */
.L_x_117:
[C---:B------:R-:W-:Y:S01]  /*2950*/  LEA R4, R11.reuse, UR37, 0x4 ;  /* 0x000000250b047c11 */ /* 0x040fe2000f8e20ff */
[----:B-1----:R-:W-:Y:S01]  /*2960*/  VIADD R0, R0, 0xa0 ;  /* 0x000000a000007836 */ /* 0x002fe20000000000 */
[----:B------:R-:W-:Y:S01]  /*2970*/  SEL R8, R8, RZ, P0 ;  /* 0x000000ff08087207 */ /* 0x000fe20000000000 */
[----:B------:R-:W-:-:S03]  /*2980*/  VIADD R11, R11, 0x1 ;  /* 0x000000010b0b7836 */ /* 0x000fc60000000000 */
[----:B------:R-:W1:Y:S01]  /*2990*/  LDS.128 R4, [R4+0x120] ;  /* 0x0001200004047984 */ /* 0x000e620000000c00 */
[----:B------:R-:W-:Y:S02]  /*29a0*/  PRMT R0, RZ, 0x654, R0 ;  /* 0x00000654ff007816 */ /* 0x000fe40000000000 */
[C---:B------:R-:W-:Y:S01]  /*29b0*/  ISETP.NE.AND P1, PT, R11.reuse, 0x2, PT ;  /* 0x000000020b00780c */ /* 0x040fe20003f25270 */
[----:B------:R-:W-:Y:S01]  /*29c0*/  @!PT LDS RZ, [RZ] ;  /* 0x00000000fffff984 */ /* 0x000fe20000000800 */
[----:B------:R-:W-:Y:S01]  /*29d0*/  @!PT LDS RZ, [RZ] ;  /* 0x00000000fffff984 */ /* 0x000fe20000000800 */
[----:B------:R-:W-:Y:S01]  /*29e0*/  @!PT LDS RZ, [RZ] ;  /* 0x00000000fffff984 */ /* 0x000fe20000000800 */
[----:B------:R-:W-:Y:S01]  /*29f0*/  @!PT LDS RZ, [RZ] ;  /* 0x00000000fffff984 */ /* 0x000fe20000000800 */
[----:B------:R2:W-:Y:S06]  /*2a00*/  MEMBAR.ALL.CTA ;  /* 0x0000000000007992 */ /* 0x0005ec0000008000 */
[----:B--2---:R-:W2:Y:S01]  /*2a10*/  FENCE.VIEW.ASYNC.S ;  /* 0x00000000000073c6 */ /* 0x004ea20000000000 */
[----:B------:R-:W-:Y:S01]  /*2a20*/  SEL R11, R11, RZ, P1 ;  /* 0x000000ff0b0b7207 */ /* 0x000fe20000800000 */
[----:B--2---:R2:W-:Y:S01]  /*2a30*/  SYNCS.ARRIVE.TRANS64.RED.A1T0 RZ, [R0+URZ], RZ ;  /* 0x000000ff00ff79a7 */ /* 0x0045e200081004ff */
[----:B-1----:R-:W-:-:S02]  /*2a40*/  LOP3.LUT P3, RZ, R6, 0x1, RZ, 0xc0, !PT ;  /* 0x0000000106ff7812 */ /* 0x002fc4000786c0ff */
[----:B------:R-:W-:-:S04]  /*2a50*/  SEL R5, RZ, 0x1, P1 ;  /* 0x00000001ff057807 */ /* 0x000fc80000800000 */
[----:B------:R-:W-:Y:S02]  /*2a60*/  LOP3.LUT R10, R10, R5, RZ, 0x3c, !PT ;  /* 0x000000050a0a7212 */ /* 0x000fe400078e3cff */
[----:B--2---:R-:W-:-:S04]  /*2a70*/  SEL R0, RZ, 0x1, P0 ;  /* 0x00000001ff007807 */ /* 0x004fc80000000000 */
[----:B------:R-:W-:Y:S01]  /*2a80*/  LOP3.LUT R9, R9, R0, RZ, 0x3c, !PT ;  /* 0x0000000009097212 */ /* 0x000fe200078e3cff */
[----:B------:R-:W-:Y:S06]  /*2a90*/  @P3 BRA `(.L_x_47) ;  /* 0xfffffffc002c3947 */ /* 0x000fec000383ffff */
[----:B------:R-:W-:Y:S01]  /*2aa0*/  ULEA UR5, UR6, UR37, 0x3 ;  /* 0x0000002506057291 */ /* 0x000fe2000f8e18ff */
[----:B------:R-:W-:-:S08]  /*2ab0*/  SHF.L.U32 R3, R12, 0x1f, RZ ;  /* 0x0000001f0c037819 */ /* 0x000fd000000006ff */
[----:B------:R-:W1:Y:S02]  /*2ac0*/  SYNCS.PHASECHK.TRANS64 P0, [UR5+0xa0], R3 ;  /* 0x0000a003ff0075a7 */ /* 0x000e640008001005 */
[----:B-1----:R-:W-:Y:S05]  /*2ad0*/  @P0 BRA `(.L_x_48) ;  /* 0x0000000000080947 */ /* 0x002fea0003800000 */
[----:B------:R-:W1:Y:S02]  /*2ae0*/  SYNCS.PHASECHK.TRANS64.TRYWAIT P0, [UR5+0xa0], R3 ;  /* 0x0000a003ff0075a7 */ /* 0x000e640008001105 */
[----:B-1----:R-:W-:Y:S05]  /*2af0*/  @!P0 BRA `(.L_x_49) ;  /* 0x0000003c00288947 */ /* 0x002fea0003800000 */
.L_x_48:
[----:B------:R-:W-:-:S04]  /*2b00*/  UIADD3 UR4, UPT, UPT, UR6, 0x1, URZ ;  /* 0x0000000106047890 */ /* 0x000fc8000fffe0ff */
[----:B------:R-:W-:-:S04]  /*2b10*/  UISETP.NE.AND UP0, UPT, UR4, 0x2, UPT ;  /* 0x000000020400788c */ /* 0x000fc8000bf05270 */
[----:B------:R-:W-:Y:S02]  /*2b20*/  USEL UR7, URZ, 0x1, UP0 ;  /* 0x00000001ff077887 */ /* 0x000fe40008000000 */
[----:B------:R-:W-:-:S04]  /*2b30*/  USEL UR4, UR4, URZ, UP0 ;  /* 0x000000ff04047287 */ /* 0x000fc80008000000 */
[----:B------:R-:W-:Y:S01]  /*2b40*/  ULEA UR4, UR4, UR37, 0x3 ;  /* 0x0000002504047291 */ /* 0x000fe2000f8e18ff */
[----:B-1----:R-:W-:-:S04]  /*2b50*/  LOP3.LUT R3, R12, UR7, RZ, 0x3c, !PT ;  /* 0x000000070c037c12 */ /* 0x002fc8000f8e3cff */
[----:B------:R-:W-:-:S04]  /*2b60*/  SHF.L.U32 R0, R3, 0x1f, RZ ;  /* 0x0000001f03007819 */ /* 0x000fc800000006ff */
[----:B------:R-:W1:Y:S02]  /*2b70*/  SYNCS.PHASECHK.TRANS64 P0, [UR4+0xa0], R0 ;  /* 0x0000a000ff0075a7 */ /* 0x000e640008001004 */
[----:B-1----:R-:W-:Y:S05]  /*2b80*/  @P0 EXIT ;  /* 0x000000000000094d */ /* 0x002fea0003800000 */
[----:B------:R-:W-:Y:S02]  /*2b90*/  SHF.L.U32 R3, R3, 0x1f, RZ ;  /* 0x0000001f03037819 */ /* 0x000fe400000006ff */
[----:B------:R-:W-:-:S07]  /*2ba0*/  MOV R0, UR4 ;  /* 0x0000000400007c02 */ /* 0x000fce0008000f00 */
.L_x_50:
[----:B-1----:R1:W2:Y:S02]  /*2bb0*/  SYNCS.PHASECHK.TRANS64.TRYWAIT P0, [R0+URZ+0xa0], R3 ;  /* 0x0000a003000075a7 */ /* 0x0022a400080011ff */
[----:B--2---:R-:W-:Y:S05]  /*2bc0*/  @!P0 NANOSLEEP.SYNCS 0x989680 ;  /* 0x009896800000895d */ /* 0x004fea0003900000 */
[----:B------:R-:W2:Y:S02]  /*2bd0*/  @!P0 SYNCS.PHASECHK.TRANS64 P0, [R0+URZ+0xa0], R3 ;  /* 0x0000a003000085a7 */ /* 0x000ea400080010ff */
[----:B--2---:R-:W-:Y:S05]  /*2be0*/  @P0 EXIT ;  /* 0x000000000000094d */ /* 0x004fea0003800000 */
[----:B------:R-:W-:Y:S05]  /*2bf0*/  BRA `(.L_x_50) ;  /* 0xfffffffc00ec7947 */ /* 0x000fea000383ffff */
.L_x_43:
[----:B------:R-:W-:-:S09]  /*2c00*/  UISETP.NE.AND UP1, UPT, UR8, URZ, UPT ;  /* 0x000000ff0800728c */ /* 0x000fd2000bf25270 */
[----:B------:R-:W-:Y:S05]  /*2c10*/  BRA.U UP1, `(.L_x_51) ;  /* 0x0000000d01947547 */ /* 0x000fea000b800000 */
[----:B------:R-:W-:Y:S01]  /*2c20*/  UMOV UR4, 0x40 ;  /* 0x0000004000047882 */ /* 0x000fe20000000000 */
[----:B------:R-:W-:Y:S01]  /*2c30*/  NOP ;  /* 0x0000000000007918 */ /* 0x000fe20000000000 */
[----:B------:R-:W-:Y:S01]  /*2c40*/  ULEA UR4, UR37, UR4, 0x18 ;  /* 0x0000000425047291 */ /* 0x000fe2000f8ec0ff */
[----:B------:R-:W-:Y:S02]  /*2c50*/  UMOV UR5, 0x400 ;  /* 0x0000040000057882 */ /* 0x000fe40000000000 */
[----:B------:R-:W-:-:S06]  /*2c60*/  ULEA UR37, UR37, UR5, 0x18 ;  /* 0x0000000525257291 */ /* 0x000fcc000f8ec0ff */
[----:B------:R-:W1:Y:S02]  /*2c70*/  LDS.U8 R0, [UR4+0x1c] ;  /* 0x00001c04ff007984 */ /* 0x000e640008000000 */
[----:B-1----:R-:W-:-:S13]  /*2c80*/  ISETP.NE.AND P0, PT, R0, RZ, PT ;  /* 0x000000ff0000720c */ /* 0x002fda0003f05270 */
[----:B------:R-:W-:Y:S05]  /*2c90*/  @P0 BRA `(.L_x_52) ;  /* 0x0000000000580947 */ /* 0x000fea0003800000 */
[----:B------:R-:W-:-:S13]  /*2ca0*/  ELECT P0, URZ, PT ;  /* 0x0000000000ff782f */ /* 0x000fda0003800000 */
[----:B------:R-:W-:Y:S05]  /*2cb0*/  @!P0 BRA `(.L_x_53) ;  /* 0x0000000000608947 */ /* 0x000fea0003800000 */
[----:B------:R-:W-:Y:S01]  /*2cc0*/  UMOV UR5, 0x10 ;  /* 0x0000001000057882 */ /* 0x000fe20000000000 */
[----:B------:R-:W-:Y:S01]  /*2cd0*/  HFMA2 R0, -RZ, RZ, 0, 5.9604644775390625e-08 ;  /* 0x00000001ff007431 */ /* 0x000fe200000001ff */
[----:B------:R-:W-:-:S03]  /*2ce0*/  MOV R2, 0xffff ;  /* 0x0000ffff00027802 */ /* 0x000fc60000000f00 */
[----:B------:R-:W-:Y:S04]  /*2cf0*/  DEPBAR.LE SB1, 0x36 ;  /* 0x00009d800000791a */ /* 0x000fe80000000000 */
[----:B------:R-:W1:Y:S02]  /*2d00*/  UTCATOMSWS.FIND_AND_SET.ALIGN UP0, UR5, UR5 ;  /* 0x00000005000575e3 */ /* 0x000e640008000800 */
[----:B-1----:R-:W-:Y:S01]  /*2d10*/  MOV R3, UR5 ;  /* 0x0000000500037c02 */ /* 0x002fe20008000f00 */
[----:B------:R-:W-:Y:S06]  /*2d20*/  BRA.U UP0, `(.L_x_54) ;  /* 0x0000000100187547 */ /* 0x000fec000b800000 */
.L_x_55:
[----:B------:R-:W-:Y:S05]  /*2d30*/  NANOSLEEP 0x64 ;  /* 0x000000640000795d */ /* 0x000fea0003800000 */
[----:B------:R-:W-:-:S05]  /*2d40*/  UMOV UR5, 0x10 ;  /* 0x0000001000057882 */ /* 0x000fca0000000000 */
[----:B------:R-:W-:Y:S04]  /*2d50*/  DEPBAR.LE SB1, 0x36 ;  /* 0x00009d800000791a */ /* 0x000fe80000000000 */
[----:B------:R-:W1:Y:S02]  /*2d60*/  UTCATOMSWS.FIND_AND_SET.ALIGN UP0, UR5, UR5 ;  /* 0x00000005000575e3 */ /* 0x000e640008000800 */
[----:B-1----:R-:W-:Y:S01]  /*2d70*/  MOV R3, UR5 ;  /* 0x0000000500037c02 */ /* 0x002fe20008000f00 */
[----:B------:R-:W-:Y:S05]  /*2d80*/  BRA.U !UP0, `(.L_x_55) ;  /* 0xfffffffd08e87547 */ /* 0x000fea000b83ffff */
.L_x_54:
[-C--:B------:R-:W-:Y:S02]  /*2d90*/  SHF.L.U32 R2, R2, R3.reuse, RZ ;  /* 0x0000000302027219 */ /* 0x080fe400000006ff */
[----:B------:R-:W-:Y:S01]  /*2da0*/  SHF.L.U32 R0, R0, R3, RZ ;  /* 0x0000000300007219 */ /* 0x000fe200000006ff */
[----:B------:R-:W-:Y:S02]  /*2db0*/  IMAD.SHL.U32 R3, R3, 0x20, RZ ;  /* 0x0000002003037824 */ /* 0x000fe400078e00ff */
[----:B------:R1:W-:Y:S04]  /*2dc0*/  ATOMS.OR RZ, [UR4+0x14], R2 ;  /* 0x00001402ffff798c */ /* 0x0003e8000b000004 */
[----:B------:R1:W-:Y:S04]  /*2dd0*/  ATOMS.OR RZ, [UR4+0x18], R0 ;  /* 0x00001800ffff798c */ /* 0x0003e8000b000004 */
[----:B------:R1:W-:Y:S01]  /*2de0*/  STS [UR37+0x140], R3 ;  /* 0x00014003ff007988 */ /* 0x0003e20008000825 */
[----:B------:R-:W-:Y:S05]  /*2df0*/  BRA `(.L_x_53) ;  /* 0x0000000000107947 */ /* 0x000fea0003800000 */
.L_x_52:
[----:B------:R-:W-:Y:S02]  /*2e00*/  MOV R0, 0xffffffff ;  /* 0xffffffff00007802 */ /* 0x000fe40000000f00 */
[----:B------:R-:W-:-:S03]  /*2e10*/  MOV R2, 0x2e40 ;  /* 0x00002e4000027802 */ /* 0x000fc60000000f00 */
[----:B------:R1:W-:Y:S04]  /*2e20*/  STS [UR37+0x140], R0 ;  /* 0x00014000ff007988 */ /* 0x0003e80008000825 */
[----:B-1-3-5:R-:W-:Y:S05]  /*2e30*/  CALL.REL.NOINC `($__internal_1_$__cuda_sm10x_tcgen05_guardrail_trap_phase_invalid_during_alloc) ;  /* 0x0000003c00a47944 */ /* 0x02afea0003c00000 */
.L_x_53:
[----:B------:R-:W-:Y:S05]  /*2e40*/  WARPSYNC.ALL ;  /* 0x0000000000007948 */ /* 0x000fea0003800000 */
[----:B------:R-:W2:Y:S01]  /*2e50*/  S2UR UR6, SR_CgaCtaId ;  /* 0x00000000000679c3 */ /* 0x000ea20000008800 */
[----:B------:R-:W-:Y:S01]  /*2e60*/  UMOV UR4, 0x400 ;  /* 0x0000040000047882 */ /* 0x000fe20000000000 */
[----:B------:R-:W-:-:S06]  /*2e70*/  NOP ;  /* 0x0000000000007918 */ /* 0x000fcc0000000000 */
[----:B------:R-:W-:Y:S06]  /*2e80*/  BAR.ARV 0x6, 0xa0 ;  /* 0x0182800000007b1d */ /* 0x000fec0000002000 */
[----:B------:R-:W4:Y:S01]  /*2e90*/  LDCU UR7, c[0x0][0x38c] ;  /* 0x00007180ff0777ac */ /* 0x000f220008000800 */
[----:B------:R-:W-:Y:S01]  /*2ea0*/  IMAD.MOV.U32 R11, RZ, RZ, 0x1 ;  /* 0x00000001ff0b7424 */ /* 0x000fe200078e00ff */
[----:B------:R-:W-:Y:S01]  /*2eb0*/  CS2R R8, SRZ ;  /* 0x0000000000087805 */ /* 0x000fe2000001ff00 */
[----:B------:R-:W-:Y:S01]  /*2ec0*/  IMAD.MOV.U32 R10, RZ, RZ, RZ ;  /* 0x000000ffff0a7224 */ /* 0x000fe200078e00ff */
[----:B------:R-:W-:Y:S01]  /*2ed0*/  UMOV UR18, URZ ;  /* 0x000000ff00127c82 */ /* 0x000fe20008000000 */
[----:B------:R-:W-:Y:S01]  /*2ee0*/  UMOV UR17, URZ ;  /* 0x000000ff00117c82 */ /* 0x000fe20008000000 */
[----:B------:R-:W-:Y:S01]  /*2ef0*/  UMOV UR22, 0x0 ;  /* 0x0000000000167882 */ /* 0x000fe20000000000 */
[----:B------:R-:W-:Y:S01]  /*2f00*/  UMOV UR23, 0x41004a0 ;  /* 0x041004a000177882 */ /* 0x000fe20000000000 */
[----:B------:R-:W-:Y:S01]  /*2f10*/  UMOV UR20, 0x0 ;  /* 0x0000000000147882 */ /* 0x000fe20000000000 */
[----:B------:R-:W-:Y:S01]  /*2f20*/  UMOV UR21, 0x41004a0 ;  /* 0x041004a000157882 */ /* 0x000fe20000000000 */
[----:B--2---:R-:W-:Y:S01]  /*2f30*/  ULEA UR6, UR6, UR4, 0x18 ;  /* 0x0000000406067291 */ /* 0x004fe2000f8ec0ff */
[----:B------:R-:W2:Y:S03]  /*2f40*/  LDCU UR4, c[0x0][0x38c] ;  /* 0x00007180ff0477ac */ /* 0x000ea60008000800 */
[----:B------:R-:W-:-:S02]  /*2f50*/  UIADD3 UR11, UPT, UPT, UR6, 0x2400, URZ ;  /* 0x00002400060b7890 */ /* 0x000fc4000fffe0ff */
[----:B----4-:R-:W-:-:S03]  /*2f60*/  UIADD3 UR7, UPT, UPT, UR7, 0x3f, URZ ;  /* 0x0000003f07077890 */ /* 0x010fc6000fffe0ff */
[----:B-1----:R-:W1:Y:S01]  /*2f70*/  LDS R0, [UR6+0x140] ;  /* 0x00014006ff007984 */ /* 0x002e620008000800 */
[----:B------:R-:W-:Y:S02]  /*2f80*/  UIADD3 UR12, UPT, UPT, UR6, 0x9400, URZ ;  /* 0x00009400060c7890 */ /* 0x000fe4000fffe0ff */
[----:B------:R-:W-:Y:S02]  /*2f90*/  USHF.R.S32.HI UR5, URZ, 0x1f, UR7 ;  /* 0x0000001fff057899 */ /* 0x000fe40008011407 */
[----:B------:R-:W-:Y:S02]  /*2fa0*/  USHF.R.U32.HI UR11, URZ, 0x4, UR11 ;  /* 0x00000004ff0b7899 */ /* 0x000fe4000801160b */
[----:B------:R-:W-:Y:S02]  /*2fb0*/  ULEA.HI UR5, UR5, UR7, URZ, 0x6 ;  /* 0x0000000705057291 */ /* 0x000fe4000f8f30ff */
[----:B------:R-:W-:Y:S02]  /*2fc0*/  USHF.R.U32.HI UR12, URZ, 0x4, UR12 ;  /* 0x00000004ff0c7899 */ /* 0x000fe4000801160c */
[----:B------:R-:W-:-:S02]  /*2fd0*/  USHF.R.S32.HI UR5, URZ, 0x6, UR5 ;  /* 0x00000006ff057899 */ /* 0x000fc40008011405 */
[----:B------:R-:W-:Y:S02]  /*2fe0*/  ULOP3.LUT UR11, UR11, 0x3fff, URZ, 0xc0, !UPT ;  /* 0x00003fff0b0b7892 */ /* 0x000fe4000f8ec0ff */
[----:B------:R-:W-:Y:S02]  /*2ff0*/  UISETP.LT.AND UP0, UPT, UR5, 0x1, UPT ;  /* 0x000000010500788c */ /* 0x000fe4000bf01270 */
[----:B------:R-:W-:Y:S02]  /*3000*/  ULOP3.LUT UR12, UR12, 0x3fff, URZ, 0xc0, !UPT ;  /* 0x00003fff0c0c7892 */ /* 0x000fe4000f8ec0ff */
[----:B------:R-:W-:Y:S02]  /*3010*/  USEL UR10, UR5, 0x1, !UP0 ;  /* 0x00000001050a7887 */ /* 0x000fe4000c000000 */
[----:B------:R-:W-:Y:S02]  /*3020*/  ULOP3.LUT UR11, UR11, 0x10000, URZ, 0xfc, !UPT ;  /* 0x000100000b0b7892 */ /* 0x000fe4000f8efcff */
[----:B------:R-:W-:-:S02]  /*3030*/  ULOP3.LUT UR12, UR12, 0x10000, URZ, 0xfc, !UPT ;  /* 0x000100000c0c7892 */ /* 0x000fc4000f8efcff */
[----:B------:R-:W-:Y:S02]  /*3040*/  UIADD3 UR10, UPT, UPT, -UR10, URZ, URZ ;  /* 0x000000ff0a0a7290 */ /* 0x000fe4000fffe1ff */
[----:B--2---:R-:W-:Y:S01]  /*3050*/  UISETP.GE.AND UP3, UPT, UR4, 0x1, UPT ;  /* 0x000000010400788c */ /* 0x004fe2000bf66270 */
[----:B-1----:R-:W-:-:S15]  /*3060*/  R2UR UR19, R0 ;  /* 0x00000000001372ca */ /* 0x002fde00000e0000 */
.L_x_62:
[----:B------:R-:W-:Y:S02]  /*3070*/  LEA R0, R10, UR6, 0x3 ;  /* 0x000000060a007c11 */ /* 0x000fe4000f8e18ff */
[----:B------:R-:W-:Y:S02]  /*3080*/  SHF.L.U32 R5, R9, 0x1f, RZ ;  /* 0x0000001f09057819 */ /* 0x000fe400000006ff */
[----:B------:R-:W-:Y:S01]  /*3090*/  PLOP3.LUT P0, PT, PT, PT, UP3, 0x80, 0x8 ;  /* 0x000000000008781c */ /* 0x000fe20003f0f038 */
[----:B------:R-:W-:Y:S01]  /*30a0*/  VIADD R3, R0, 0xa0 ;  /* 0x000000a000037836 */ /* 0x000fe20000000000 */
[----:B-1----:R-:W1:Y:S02]  /*30b0*/  SYNCS.PHASECHK.TRANS64.TRYWAIT P1, [R0+URZ+0x90], R5 ;  /* 0x00009005000075a7 */ /* 0x002e6400080211ff */
[----:B-1--4-:R-:W-:Y:S09]  /*30c0*/  @!P1 BRA `(.L_x_56) ;  /* 0x0000003400cc9947 */ /* 0x012ff20003800000 */
.L_x_119:
[----:B------:R-:W-:Y:S01]  /*30d0*/  LEA R4, R10, UR6, 0x4 ;  /* 0x000000060a047c11 */ /* 0x000fe2000f8e20ff */
[----:B------:R-:W-:Y:S01]  /*30e0*/  @UP3 ULEA UR4, UR17, UR6, 0x3 ;  /* 0x0000000611043291 */ /* 0x000fe2000f8e18ff */
[----:B------:R-:W-:Y:S01]  /*30f0*/  PLOP3.LUT P2, PT, PT, PT, PT, 0x80, 0x8 ;  /* 0x000000000008781c */ /* 0x000fe20003f4f070 */
[----:B------:R-:W-:Y:S01]  /*3100*/  ULEA UR8, UR18, UR6, 0x3 ;  /* 0x0000000612087291 */ /* 0x000fe2000f8e18ff */
[----:B------:R-:W-:Y:S02]  /*3110*/  PRMT R3, RZ, 0x654, R3 ;  /* 0x00000654ff037816 */ /* 0x000fe40000000003 */
[----:B-1----:R-:W1:Y:S01]  /*3120*/  LDS.128 R4, [R4+0x120] ;  /* 0x0001200004047984 */ /* 0x002e620000000c00 */
[----:B------:R-:W-:Y:S02]  /*3130*/  @P0 SHF.L.U32 R2, R8, 0x1f, RZ ;  /* 0x0000001f08020819 */ /* 0x000fe400000006ff */
[----:B------:R-:W-:Y:S01]  /*3140*/  SHF.L.U32 R0, R11, 0x1f, RZ ;  /* 0x0000001f0b007819 */ /* 0x000fe200000006ff */
[----:B------:R-:W-:Y:S01]  /*3150*/  @!PT LDS RZ, [RZ] ;  /* 0x00000000fffff984 */ /* 0x000fe20000000800 */
[----:B------:R-:W-:Y:S01]  /*3160*/  @!PT LDS RZ, [RZ] ;  /* 0x00000000fffff984 */ /* 0x000fe20000000800 */
[----:B------:R-:W-:Y:S01]  /*3170*/  @!PT LDS RZ, [RZ] ;  /* 0x00000000fffff984 */ /* 0x000fe20000000800 */
[----:B------:R-:W-:Y:S01]  /*3180*/  @!PT LDS RZ, [RZ] ;  /* 0x00000000fffff984 */ /* 0x000fe20000000800 */
[----:B------:R2:W-:Y:S06]  /*3190*/  MEMBAR.ALL.CTA ;  /* 0x0000000000007992 */ /* 0x0005ec0000008000 */
[----:B--2---:R-:W2:Y:S02]  /*31a0*/  FENCE.VIEW.ASYNC.S ;  /* 0x00000000000073c6 */ /* 0x004ea40000000000 */
[----:B--2---:R2:W-:Y:S01]  /*31b0*/  SYNCS.ARRIVE.TRANS64.RED.A1T0 RZ, [R3+URZ], RZ ;  /* 0x000000ff03ff79a7 */ /* 0x0045e200081004ff */
[----:B------:R2:W4:Y:S01]  /*31c0*/  @P0 SYNCS.PHASECHK.TRANS64.TRYWAIT P2, [UR4], R2 ;  /* 0x00000002ff0005a7 */ /* 0x0005220008041104 */
[----:B------:R-:W-:Y:S01]  /*31d0*/  ULEA.HI UR4, UR18, UR18, URZ, 0x1 ;  /* 0x0000001212047291 */ /* 0x000fe2000f8f08ff */
[----:B-1----:R-:W-:-:S03]  /*31e0*/  LOP3.LUT P1, RZ, R6, 0x1, RZ, 0xc0, !PT ;  /* 0x0000000106ff7812 */ /* 0x002fc6000782c0ff */
[----:B------:R-:W-:Y:S02]  /*31f0*/  USHF.L.U32 UR9, UR4, 0x5, URZ ;  /* 0x0000000504097899 */ /* 0x000fe400080006ff */
[----:B------:R-:W-:Y:S02]  /*3200*/  ULOP3.LUT UR4, UR4, 0xffe, URZ, 0xc0, !UPT ;  /* 0x00000ffe04047892 */ /* 0x000fe4000f8ec0ff */
[----:B------:R-:W-:Y:S02]  /*3210*/  ULOP3.LUT UR9, UR9, 0xffffffc0, URZ, 0xc0, !UPT ;  /* 0xffffffc009097892 */ /* 0x000fe4000f8ec0ff */
[----:B------:R-:W-:Y:S02]  /*3220*/  UIADD3 UR4, UPT, UPT, -UR4, UR18, URZ ;  /* 0x0000001204047290 */ /* 0x000fe4000fffe1ff */
[----:B------:R-:W-:Y:S01]  /*3230*/  UIADD3 UR9, UPT, UPT, UR19, UR9, URZ ;  /* 0x0000000913097290 */ /* 0x000fe2000fffe0ff */
[----:B------:R-:W1:Y:S03]  /*3240*/  SYNCS.PHASECHK.TRANS64.TRYWAIT P0, [UR8+0xd0], R0 ;  /* 0x0000d000ff0075a7 */ /* 0x000e660008001108 */
[----:B------:R-:W-:Y:S01]  /*3250*/  ULEA UR9, UR4, UR9, 0x14 ;  /* 0x0000000904097291 */ /* 0x000fe2000f8ea0ff */
[----:B-12-4-:R-:W-:Y:S11]  /*3260*/  @!P0 BRA `(.L_x_57) ;  /* 0x0000003400788947 */ /* 0x016ff60003800000 */
.L_x_121:
[----:B------:R-:W-:Y:S01]  /*3270*/  IADD3 R10, PT, PT, R10, 0x1, RZ ;  /* 0x000000010a0a7810 */ /* 0x000fe20007ffe0ff */
[----:B------:R-:W-:Y:S06]  /*3280*/  BRA.U !UP3, `(.L_x_58) ;  /* 0x000000010b987547 */ /* 0x000fec000b800000 */
[----:B------:R-:W-:Y:S01]  /*3290*/  UPLOP3.LUT UP4, UPT, UPT, UPT, UPT, 0x40, 0x4 ;  /* 0x000000000004789c */ /* 0x000fe20003f8e870 */
[----:B------:R-:W-:Y:S01]  /*32a0*/  UMOV UR16, UR10 ;  /* 0x0000000a00107c82 */ /* 0x000fe20008000000 */
[----:B------:R-:W-:Y:S01]  /*32b0*/  UMOV UR15, UR5 ;  /* 0x00000005000f7c82 */ /* 0x000fe20008000000 */
[----:B------:R-:W-:-:S08]  /*32c0*/  UMOV UR14, UR17 ;  /* 0x00000011000e7c82 */ /* 0x000fd00008000000 */
.L_x_61:
[----:B------:R-:W-:Y:S02]  /*32d0*/  UIADD3 UR16, UPT, UPT, UR16, 0x1, URZ ;  /* 0x0000000110107890 */ /* 0x000fe4000fffe0ff */
[----:B--2---:R-:W-:Y:S02]  /*32e0*/  ULEA UR7, UR14, UR6, 0x3 ;  /* 0x000000060e077291 */ /* 0x004fe4000f8e18ff */
[----:B------:R-:W-:Y:S01]  /*32f0*/  UISETP.NE.AND UP0, UPT, UR16, URZ, UPT ;  /* 0x000000ff1000728c */ /* 0x000fe2000bf05270 */
[----:B----4-:R-:W-:Y:S10]  /*3300*/  @P2 BRA `(.L_x_59) ;  /* 0x00000000000c2947 */ /* 0x010ff40003800000 */
[----:B-1----:R-:W-:Y:S04]  /*3310*/  SHF.L.U32 R3, R8, 0x1f, RZ ;  /* 0x0000001f08037819 */ /* 0x002fe800000006ff */
[----:B------:R-:W1:Y:S02]  /*3320*/  SYNCS.PHASECHK.TRANS64.TRYWAIT P0, [UR7], R3 ;  /* 0x00000003ff0075a7 */ /* 0x000e640008001107 */
[----:B-1----:R-:W-:Y:S05]  /*3330*/  @!P0 BRA `(.L_x_60) ;  /* 0x00000034005c8947 */ /* 0x002fea0003800000 */
.L_x_59:
[----:B------:R-:W-:Y:S01]  /*3340*/  UISETP.NE.AND UP1, UPT, UR15, 0x1, UPT ;  /* 0x000000010f00788c */ /* 0x000fe2000bf25270 */
[----:B------:R-:W-:Y:S01]  /*3350*/  PLOP3.LUT P2, PT, PT, PT, PT, 0x80, 0x8 ;  /* 0x000000000008781c */ /* 0x000fe20003f4f070 */
[----:B------:R-:W-:Y:S02]  /*3360*/  UIADD3 UR17, UPT, UPT, UR14, 0x1, URZ ;  /* 0x000000010e117890 */ /* 0x000fe4000fffe0ff */
[----:B------:R-:W-:Y:S02]  /*3370*/  ULEA UR24, UR14, UR12, 0x8 ;  /* 0x0000000c0e187291 */ /* 0x000fe4000f8e40ff */
[----:B------:R-:W-:Y:S01]  /*3380*/  UISETP.NE.AND UP2, UPT, UR17, 0x7, UPT ;  /* 0x000000071100788c */ /* 0x000fe2000bf45270 */
[----:B------:R-:W-:Y:S01]  /*3390*/  PLOP3.LUT P0, PT, PT, PT, UP1, 0x80, 0x8 ;  /* 0x000000000008781c */ /* 0x000fe20003f0f018 */
[----:B------:R-:W-:Y:S02]  /*33a0*/  ULEA UR26, UR14, UR11, 0x8 ;  /* 0x0000000b0e1a7291 */ /* 0x000fe4000f8e40ff */
[----:B------:R-:W-:Y:S02]  /*33b0*/  USEL UR13, URZ, 0x1, UP2 ;  /* 0x00000001ff0d7887 */ /* 0x000fe40009000000 */
[----:B------:R-:W-:Y:S02]  /*33c0*/  USEL UR17, UR17, URZ, UP2 ;  /* 0x000000ff11117287 */ /* 0x000fe40009000000 */
[----:B------:R-:W-:Y:S02]  /*33d0*/  UIADD3 UR30, UPT, UPT, UR24, 0x2, URZ ;  /* 0x00000002181e7890 */ /* 0x000fe4000fffe0ff */
[----:B------:R-:W-:Y:S01]  /*33e0*/  @UP1 ULEA UR4, UR17, UR6, 0x3 ;  /* 0x0000000611041291 */ /* 0x000fe2000f8e18ff */
[----:B------:R-:W-:Y:S01]  /*33f0*/  LOP3.LUT R8, R8, UR13, RZ, 0x3c, !PT ;  /* 0x0000000d08087c12 */ /* 0x000fe2000f8e3cff */
[----:B------:R-:W-:Y:S02]  /*3400*/  UIADD3 UR28, UPT, UPT, UR26, 0x2, URZ ;  /* 0x000000021a1c7890 */ /* 0x000fe4000fffe0ff */
[----:B------:R-:W-:Y:S01]  /*3410*/  UIADD3 UR7, UPT, UPT, UR7, 0x38, URZ ;  /* 0x0000003807077890 */ /* 0x000fe2000fffe0ff */
[----:B-1----:R-:W-:Y:S01]  /*3420*/  @P0 SHF.L.U32 R0, R8, 0x1f, RZ ;  /* 0x0000001f08000819 */ /* 0x002fe200000006ff */
[----:B------:R-:W-:Y:S01]  /*3430*/  UMOV UR25, 0x80004020 ;  /* 0x8000402000197882 */ /* 0x000fe20000000000 */
[----:B------:R-:W-:Y:S01]  /*3440*/  UMOV UR27, 0x80004020 ;  /* 0x80004020001b7882 */ /* 0x000fe20000000000 */
[----:B------:R-:W-:Y:S01]  /*3450*/  UMOV UR31, 0x80004020 ;  /* 0x80004020001f7882 */ /* 0x000fe20000000000 */
[----:B------:R2:W4:Y:S01]  /*3460*/  @P0 SYNCS.PHASECHK.TRANS64.TRYWAIT P2, [UR4], R0 ;  /* 0x00000000ff0005a7 */ /* 0x0005220008041104 */
[----:B------:R-:W-:Y:S01]  /*3470*/  UIADD3 UR15, UPT, UPT, UR15, -0x1, URZ ;  /* 0xffffffff0f0f7890 */ /* 0x000fe2000fffe0ff */
[----:B------:R2:W-:Y:S01]  /*3480*/  UTCIMMA gdesc[UR26], gdesc[UR24], tmem[UR9], tmem[UR22], idesc[UR23], UP4 ;  /* 0x00ff16181a0075ea */ /* 0x0005e2000a000109 */
[----:B------:R-:W-:Y:S01]  /*3490*/  UPLOP3.LUT UP4, UPT, UPT, UPT, UPT, 0x80, 0x8 ;  /* 0x000000000008789c */ /* 0x000fe20003f8f070 */
[----:B------:R-:W-:Y:S01]  /*34a0*/  UMOV UR29, 0x80004020 ;  /* 0x80004020001d7882 */ /* 0x000fe20000000000 */
[----:B------:R-:W-:Y:S01]  /*34b0*/  UMOV UR14, UR17 ;  /* 0x00000011000e7c82 */ /* 0x000fe20008000000 */
[----:B------:R2:W-:Y:S01]  /*34c0*/  UTCIMMA gdesc[UR28], gdesc[UR30], tmem[UR9], tmem[UR20], idesc[UR21], UPT ;  /* 0x00ff141e1c0075ea */ /* 0x0005e2000b800109 */
[----:B------:R2:W-:Y:S01]  /*34d0*/  UTCBAR [UR7], URZ ;  /* 0x000000ff070073e9 */ /* 0x0005e200080000ff */
[----:B------:R-:W-:Y:S06]  /*34e0*/  BRA.U UP0, `(.L_x_61) ;  /* 0xfffffffd00787547 */ /* 0x000fec000b83ffff */
.L_x_58:
[----:B------:R-:W-:Y:S01]  /*34f0*/  UIADD3 UR18, UPT, UPT, UR18, 0x1, URZ ;  /* 0x0000000112127890 */ /* 0x000fe2000fffe0ff */
[C---:B------:R-:W-:Y:S01]  /*3500*/  ISETP.NE.AND P0, PT, R10.reuse, 0x2, PT ;  /* 0x000000020a00780c */ /* 0x040fe20003f05270 */
[----:B------:R-:W-:Y:S02]  /*3510*/  UIADD3 UR8, UPT, UPT, UR8, 0xb0, URZ ;  /* 0x000000b008087890 */ /* 0x000fe4000fffe0ff */
[----:B------:R-:W-:Y:S01]  /*3520*/  UISETP.NE.AND UP0, UPT, UR18, 0x4, UPT ;  /* 0x000000041200788c */ /* 0x000fe2000bf05270 */
[----:B-12---:R-:W-:Y:S02]  /*3530*/  SEL R0, RZ, 0x1, P0 ;  /* 0x00000001ff007807 */ /* 0x006fe40000000000 */
[----:B------:R-:W-:Y:S01]  /*3540*/  SEL R10, R10, RZ, P0 ;  /* 0x000000ff0a0a7207 */ /* 0x000fe20000000000 */
[----:B------:R-:W-:Y:S01]  /*3550*/  USEL UR4, URZ, 0x1, UP0 ;  /* 0x00000001ff047887 */ /* 0x000fe20008000000 */
[----:B------:R-:W-:Y:S01]  /*3560*/  LOP3.LUT R9, R9, R0, RZ, 0x3c, !PT ;  /* 0x0000000009097212 */ /* 0x000fe200078e3cff */
[----:B------:R-:W-:Y:S01]  /*3570*/  USEL UR18, UR18, URZ, UP0 ;  /* 0x000000ff12127287 */ /* 0x000fe20008000000 */
[----:B------:R1:W-:Y:S03]  /*3580*/  UTCBAR [UR8], URZ ;  /* 0x000000ff080073e9 */ /* 0x0003e600080000ff */
[----:B------:R-:W-:Y:S01]  /*3590*/  LOP3.LUT R11, R11, UR4, RZ, 0x3c, !PT ;  /* 0x000000040b0b7c12 */ /* 0x000fe2000f8e3cff */
[----:B------:R-:W-:Y:S07]  /*35a0*/  @P1 BRA `(.L_x_62) ;  /* 0xfffffff800b01947 */ /* 0x000fee000383ffff */
[----:B------:R-:W2:Y:S01]  /*35b0*/  S2UR UR4, SR_CgaCtaId ;  /* 0x00000000000479c3 */ /* 0x000ea20000008800 */
[----:B------:R-:W-:Y:S01]  /*35c0*/  ELECT P0, URZ, PT ;  /* 0x0000000000ff782f */ /* 0x000fe20003800000 */
[----:B------:R-:W-:Y:S01]  /*35d0*/  IMAD.MOV.U32 R0, RZ, RZ, 0x1 ;  /* 0x00000001ff007424 */ /* 0x000fe200078e00ff */
[----:B------:R-:W-:Y:S01]  /*35e0*/  UIADD3 UR6, UPT, UPT, UR6, 0xd0, URZ ;  /* 0x000000d006067890 */ /* 0x000fe2000fffe0ff */
[----:B------:R-:W-:Y:S01]  /*35f0*/  SHF.L.U32 R3, R11, 0x1f, RZ ;  /* 0x0000001f0b037819 */ /* 0x000fe200000006ff */
[----:B------:R-:W-:-:S03]  /*3600*/  UMOV UR5, 0x40 ;  /* 0x0000004000057882 */ /* 0x000fc60000000000 */
[----:B------:R-:W-:Y:S01]  /*3610*/  UVIRTCOUNT.DEALLOC.SMPOOL 0x80 ;  /* 0x000000800000784c */ /* 0x000fe20000000000 */
[----:B--2---:R-:W-:Y:S02]  /*3620*/  ULEA UR4, UR4, UR5, 0x18 ;  /* 0x0000000504047291 */ /* 0x004fe4000f8ec0ff */
[----:B------:R-:W-:-:S07]  /*3630*/  ULEA UR5, UR18, UR6, 0x3 ;  /* 0x0000000612057291 */ /* 0x000fce000f8e18ff */
[----:B------:R2:W-:Y:S02]  /*3640*/  @P0 STS.U8 [UR4+0x1c], R0 ;  /* 0x00001c00ff000988 */ /* 0x0005e40008000004 */
[----:B------:R-:W3:Y:S02]  /*3650*/  SYNCS.PHASECHK.TRANS64.TRYWAIT P0, [UR5], R3 ;  /* 0x00000003ff0075a7 */ /* 0x000ee40008001105 */
[----:B--23--:R-:W-:Y:S05]  /*3660*/  @!P0 BRA `(.L_x_63) ;  /* 0x0000003000a88947 */ /* 0x00cfea0003800000 */
.L_x_124:
[----:B------:R-:W-:-:S04]  /*3670*/  UIADD3 UR7, UPT, UPT, UR18, 0x1, URZ ;  /* 0x0000000112077890 */ /* 0x000fc8000fffe0ff */
[----:B------:R-:W-:-:S04]  /*3680*/  UISETP.NE.AND UP0, UPT, UR7, 0x4, UPT ;  /* 0x000000040700788c */ /* 0x000fc8000bf05270 */
[----:B-1----:R-:W-:Y:S02]  /*3690*/  USEL UR8, URZ, 0x1, UP0 ;  /* 0x00000001ff087887 */ /* 0x002fe40008000000 */
[----:B------:R-:W-:-:S04]  /*36a0*/  USEL UR7, UR7, URZ, UP0 ;  /* 0x000000ff07077287 */ /* 0x000fc80008000000 */
[----:B------:R-:W-:Y:S01]  /*36b0*/  ULEA UR5, UR7, UR6, 0x3 ;  /* 0x0000000607057291 */ /* 0x000fe2000f8e18ff */
[----:B------:R-:W-:-:S04]  /*36c0*/  LOP3.LUT R2, R11, UR8, RZ, 0x3c, !PT ;  /* 0x000000080b027c12 */ /* 0x000fc8000f8e3cff */
[----:B--2---:R-:W-:-:S04]  /*36d0*/  SHF.L.U32 R3, R2, 0x1f, RZ ;  /* 0x0000001f02037819 */ /* 0x004fc800000006ff */
[----:B------:R-:W1:Y:S02]  /*36e0*/  SYNCS.PHASECHK.TRANS64.TRYWAIT P0, [UR5], R3 ;  /* 0x00000003ff0075a7 */ /* 0x000e640008001105 */
[----:B-1----:R-:W-:Y:S05]  /*36f0*/  @!P0 BRA `(.L_x_64) ;  /* 0x00000030009c8947 */ /* 0x002fea0003800000 */
.L_x_126:
        /* <DEDUP_REMOVED lines=9> */
.L_x_128:
[----:B------:R-:W-:-:S04]  /*3790*/  UIADD3 UR7, UPT, UPT, UR7, 0x1, URZ ;  /* 0x0000000107077890 */ /* 0x000fc8000fffe0ff */
[----:B------:R-:W-:-:S04]  /*37a0*/  UISETP.NE.AND UP0, UPT, UR7, 0x4, UPT ;  /* 0x000000040700788c */ /* 0x000fc8000bf05270 */
[----:B------:R-:W-:Y:S02]  /*37b0*/  USEL UR5, URZ, 0x1, UP0 ;  /* 0x00000001ff057887 */ /* 0x000fe40008000000 */
[----:B------:R-:W-:-:S04]  /*37c0*/  USEL UR7, UR7, URZ, UP0 ;  /* 0x000000ff07077287 */ /* 0x000fc80008000000 */
[----:B------:R-:W-:Y:S01]  /*37d0*/  ULEA UR7, UR7, UR6, 0x3 ;  /* 0x0000000607077291 */ /* 0x000fe2000f8e18ff */
[----:B-1----:R-:W-:-:S04]  /*37e0*/  LOP3.LUT R3, R2, UR5, RZ, 0x3c, !PT ;  /* 0x0000000502037c12 */ /* 0x002fc8000f8e3cff */
[----:B------:R-:W-:-:S04]  /*37f0*/  SHF.L.U32 R3, R3, 0x1f, RZ ;  /* 0x0000001f03037819 */ /* 0x000fc800000006ff */
[----:B------:R-:W1:Y:S02]  /*3800*/  SYNCS.PHASECHK.TRANS64.TRYWAIT P0, [UR7], R3 ;  /* 0x00000003ff0075a7 */ /* 0x000e640008001107 */
[----:B-1----:R-:W-:Y:S05]  /*3810*/  @!P0 BRA `(.L_x_66) ;  /* 0x0000003000848947 */ /* 0x002fea0003800000 */
.L_x_130:
[----:B------:R-:W-:Y:S01]  /*3820*/  NOP ;  /* 0x0000000000007918 */ /* 0x000fe20000000000 */
[----:B-1----:R-:W1:Y:S01]  /*3830*/  LDS R0, [UR4+0x14] ;  /* 0x00001404ff007984 */ /* 0x002e620008000800 */
[----:B------:R-:W-:Y:S01]  /*3840*/  ULOP3.LUT UR6, UR19, 0xffff, URZ, 0xc0, !UPT ;  /* 0x0000ffff13067892 */ /* 0x000fe2000f8ec0ff */
[----:B------:R-:W-:Y:S01]  /*3850*/  UMOV UR8, 0xffff ;  /* 0x0000ffff00087882 */ /* 0x000fe20000000000 */
[----:B------:R-:W-:Y:S02]  /*3860*/  UMOV UR5, 0x1 ;  /* 0x0000000100057882 */ /* 0x000fe40000000000 */
[----:B------:R-:W-:-:S04]  /*3870*/  USHF.R.U32.HI UR6, URZ, 0x5, UR6 ;  /* 0x00000005ff067899 */ /* 0x000fc80008011606 */
[----:B------:R-:W-:Y:S02]  /*3880*/  USHF.L.U32 UR8, UR8, UR6, URZ ;  /* 0x0000000608087299 */ /* 0x000fe400080006ff */
[----:B------:R-:W-:-:S04]  /*3890*/  USHF.L.U32 UR5, UR5, UR6, URZ ;  /* 0x0000000605057299 */ /* 0x000fc800080006ff */
[----:B-1----:R-:W-:-:S04]  /*38a0*/  LOP3.LUT R0, R0, UR8, RZ, 0xc0, !PT ;  /* 0x0000000800007c12 */ /* 0x002fc8000f8ec0ff */
[----:B------:R-:W-:-:S13]  /*38b0*/  ISETP.NE.AND P0, PT, R0, UR8, PT ;  /* 0x0000000800007c0c */ /* 0x000fda000bf05270 */
[----:B------:R-:W-:Y:S05]  /*38c0*/  @P0 BRA `(.L_x_67) ;  /* 0x0000000000580947 */ /* 0x000fea0003800000 */
[----:B------:R-:W1:Y:S02]  /*38d0*/  LDS R0, [UR4+0x18] ;  /* 0x00001804ff007984 */ /* 0x000e640008000800 */
[----:B-1----:R-:W-:-:S04]  /*38e0*/  LOP3.LUT R0, R0, UR5, RZ, 0xc0, !PT ;  /* 0x0000000500007c12 */ /* 0x002fc8000f8ec0ff */
[----:B------:R-:W-:-:S13]  /*38f0*/  ISETP.NE.AND P0, PT, R0, UR5, PT ;  /* 0x0000000500007c0c */ /* 0x000fda000bf05270 */
[----:B------:R-:W-:Y:S05]  /*3900*/  @P0 BRA `(.L_x_68) ;  /* 0x00000000003c0947 */ /* 0x000fea0003800000 */
[----:B------:R-:W1:Y:S01]  /*3910*/  S2R R2, SR_LANEID ;  /* 0x0000000000027919 */ /* 0x000e620000000000 */
[----:B------:R-:W-:Y:S01]  /*3920*/  ULOP3.LUT UR8, URZ, UR8, URZ, 0x33, !UPT ;  /* 0x00000008ff087292 */ /* 0x000fe2000f8e33ff */
[----:B------:R-:W-:Y:S01]  /*3930*/  LOP3.LUT R4, RZ, UR5, RZ, 0x33, !PT ;  /* 0x00000005ff047c12 */ /* 0x000fe2000f8e33ff */
[----:B------:R-:W-:Y:S02]  /*3940*/  VOTEU.ANY UR7, UPT, PT ;  /* 0x0000000000077886 */ /* 0x000fe400038e0100 */
[----:B------:R-:W-:Y:S01]  /*3950*/  UFLO.U32 UR7, UR7 ;  /* 0x00000007000772bd */ /* 0x000fe200080e0000 */
[----:B------:R-:W2:Y:S01]  /*3960*/  REDUX UR5, R4 ;  /* 0x00000000040573c4 */ /* 0x000ea20000000000 */
[----:B------:R-:W-:-:S06]  /*3970*/  IMAD.U32 R0, RZ, RZ, UR8 ;  /* 0x00000008ff007e24 */ /* 0x000fcc000f8e00ff */
[----:B------:R3:W-:Y:S01]  /*3980*/  UTCATOMSWS.AND URZ, UR8 ;  /* 0x0000000800ff79e3 */ /* 0x0007e20008000000 */
[----:B------:R-:W4:Y:S01]  /*3990*/  REDUX UR6, R0 ;  /* 0x00000000000673c4 */ /* 0x000f220000000000 */
[----:B-1----:R-:W-:Y:S01]  /*39a0*/  ISETP.EQ.U32.AND P0, PT, R2, UR7, PT ;  /* 0x0000000702007c0c */ /* 0x002fe2000bf02070 */
[----:B--2---:R-:W-:Y:S01]  /*39b0*/  IMAD.U32 R2, RZ, RZ, UR5 ;  /* 0x00000005ff027e24 */ /* 0x004fe2000f8e00ff */
[----:B----4-:R-:W-:-:S11]  /*39c0*/  MOV R3, UR6 ;  /* 0x0000000600037c02 */ /* 0x010fd60008000f00 */
[----:B------:R3:W-:Y:S04]  /*39d0*/  @P0 ATOMS.AND RZ, [UR4+0x14], R3 ;  /* 0x00001403ffff098c */ /* 0x0007e8000a800004 */
[----:B------:R3:W-:Y:S01]  /*39e0*/  @P0 ATOMS.AND RZ, [UR4+0x18], R2 ;  /* 0x00001802ffff098c */ /* 0x0007e2000a800004 */
[----:B------:R-:W-:Y:S05]  /*39f0*/  BRA `(.L_x_69) ;  /* 0x0000000000147947 */ /* 0x000fea0003800000 */
.L_x_68:
[----:B------:R-:W-:Y:S02]  /*3a00*/  MOV R2, 0x3a20 ;  /* 0x00003a2000027802 */ /* 0x000fe40000000f00 */
[----:B----45:R-:W-:Y:S05]  /*3a10*/  CALL.REL.NOINC `($__internal_0_$__cuda_sm10x_tcgen05_guardrail_trap_col_being_dealloced_not_returned_by_alloc) ;  /* 0x0000003000a07944 */ /* 0x030fea0003c00000 */
[----:B------:R-:W-:Y:S05]  /*3a20*/  BRA `(.L_x_69) ;  /* 0x0000000000087947 */ /* 0x000fea0003800000 */
.L_x_67:
[----:B------:R-:W-:Y:S02]  /*3a30*/  MOV R2, 0x3a50 ;  /* 0x00003a5000027802 */ /* 0x000fe40000000f00 */
[----:B----45:R-:W-:Y:S05]  /*3a40*/  CALL.REL.NOINC `($__internal_2_$__cuda_sm10x_tcgen05_guardrail_trap_unallocated_columns_being_dealloced) ;  /* 0x0000003000ac7944 */ /* 0x030fea0003c00000 */
.L_x_69:
[----:B------:R-:W-:Y:S01]  /*3a50*/  NOP ;  /* 0x0000000000007918 */ /* 0x000fe20000000000 */
[----:B---3--:R-:W-:Y:S05]  /*3a60*/  EXIT ;  /* 0x000000000000794d */ /* 0x008fea0003800000 */
.L_x_51:
[----:B------:R-:W-:-:S09]  /*3a70*/  UISETP.NE.OR UP2, UPT, UR8, 0x3, !UP2 ;  /* 0x000000030800788c */ /* 0x000fd2000d745670 */
[----:B------:R-:W-:Y:S05]  /*3a80*/  BRA.U UP2, `(.L_x_70) ;  /* 0x0000000902c87547 */ /* 0x000fea000b800000 */
[----:B------:R-:W1:Y:S01]  /*3a90*/  LDCU.64 UR6, c[0x0][0x888] ;  /* 0x00011100ff0677ac */ /* 0x000e620008000a00 */
[----:B------:R-:W2:Y:S01]  /*3aa0*/  LDC R0, c[0x0][0xb30] ;  /* 0x0002cc00ff007b82 */ /* 0x000ea20000000800 */
[----:B------:R-:W-:Y:S01]  /*3ab0*/  IMAD.MOV.U32 R30, RZ, RZ, 0x1 ;  /* 0x00000001ff1e7424 */ /* 0x000fe200078e00ff */
[----:B------:R-:W-:Y:S01]  /*3ac0*/  CS2R R28, SRZ ;  /* 0x00000000001c7805 */ /* 0x000fe2000001ff00 */
[----:B------:R-:W4:Y:S01]  /*3ad0*/  LDCU.64 UR4, c[0x0][0x890] ;  /* 0x00011200ff0477ac */ /* 0x000f220008000a00 */
[----:B------:R-:W-:Y:S01]  /*3ae0*/  IMAD.MOV.U32 R25, RZ, RZ, 0x1000 ;  /* 0x00001000ff197424 */ /* 0x000fe200078e00ff */
[----:B------:R-:W-:-:S03]  /*3af0*/  UMOV UR8, 0x400 ;  /* 0x0000040000087882 */ /* 0x000fc60000000000 */
[----:B------:R-:W3:Y:S01]  /*3b00*/  LDC R19, c[0x0][0x370] ;  /* 0x0000dc00ff137b82 */ /* 0x000ee20000000800 */
[----:B------:R-:W-:-:S07]  /*3b10*/  UPLOP3.LUT UP1, UPT, UPT, UPT, UPT, 0x40, 0x4 ;  /* 0x000000000004789c */ /* 0x000fce0003f2e870 */
[----:B------:R-:W3:Y:S01]  /*3b20*/  LDC R2, c[0x0][0xb0c] ;  /* 0x0002c300ff027b82 */ /* 0x000ee20000000800 */
[----:B-1----:R-:W-:Y:S02]  /*3b30*/  UISETP.NE.U32.AND UP2, UPT, UR6, URZ, UPT ;  /* 0x000000ff0600728c */ /* 0x002fe4000bf45070 */
[----:B------:R-:W-:Y:S02]  /*3b40*/  ULEA UR6, UR37, UR8, 0x18 ;  /* 0x0000000825067291 */ /* 0x000fe4000f8ec0ff */
[----:B------:R-:W-:Y:S02]  /*3b50*/  UISETP.NE.AND.EX UP2, UPT, UR7, URZ, UPT, UP2 ;  /* 0x000000ff0700728c */ /* 0x000fe4000bf45320 */
[----:B------:R-:W-:Y:S01]  /*3b60*/  UIADD3 UR7, UPT, UPT, UR6, 0x70, URZ ;  /* 0x0000007006077890 */ /* 0x000fe2000fffe0ff */
[----:B------:R-:W1:Y:S01]  /*3b70*/  LDC R18, c[0x0][0xb20] ;  /* 0x0002c800ff127b82 */ /* 0x000e620000000800 */
[----:B----4-:R-:W-:Y:S01]  /*3b80*/  UISETP.NE.U32.AND UP3, UPT, UR4, URZ, UPT ;  /* 0x000000ff0400728c */ /* 0x010fe2000bf65070 */
[----:B--2---:R-:W-:Y:S01]  /*3b90*/  ISETP.NE.AND P1, PT, R0, 0x1, PT ;  /* 0x000000010000780c */ /* 0x004fe20003f25270 */
[----:B------:R-:W-:-:S02]  /*3ba0*/  UPRMT UR37, UR37, 0x654, UR7 ;  /* 0x0000065425257896 */ /* 0x000fc40008000007 */
[----:B------:R-:W-:-:S03]  /*3bb0*/  UISETP.NE.AND.EX UP3, UPT, UR5, URZ, UPT, UP3 ;  /* 0x000000ff0500728c */ /* 0x000fc6000bf65330 */
[----:B------:R-:W2:Y:S08]  /*3bc0*/  LDC.64 R32, c[0x0][0x348] ;  /* 0x0000d200ff207b82 */ /* 0x000eb00000000a00 */
[----:B------:R-:W4:Y:S08]  /*3bd0*/  LDC.64 R16, c[0x0][0xb10] ;  /* 0x0002c400ff107b82 */ /* 0x000f300000000a00 */
[----:B------:R-:W1:Y:S08]  /*3be0*/  LDC.64 R6, c[0x0][0xb18] ;  /* 0x0002c600ff067b82 */ /* 0x000e700000000a00 */
[----:B------:R-:W1:Y:S08]  /*3bf0*/  LDC.64 R4, c[0x0][0xb28] ;  /* 0x0002ca00ff047b82 */ /* 0x000e700000000a00 */
[----:B---3--:R-:W1:Y:S02]  /*3c00*/  LDC R24, c[0x0][0x374] ;  /* 0x0000dd00ff187b82 */ /* 0x008e640000000800 */
.L_x_78:
[C---:B------:R-:W-:Y:S02]  /*3c10*/  LEA R0, R29.reuse, UR6, 0x3 ;  /* 0x000000061d007c11 */ /* 0x040fe4000f8e18ff */
[----:B------:R-:W-:Y:S02]  /*3c20*/  SHF.L.U32 R3, R28, 0x1f, RZ ;  /* 0x0000001f1c037819 */ /* 0x000fe400000006ff */
[----:B------:R-:W-:Y:S02]  /*3c30*/  LEA R20, R29, UR6, 0x4 ;  /* 0x000000061d147c11 */ /* 0x000fe4000f8e20ff */
[----:B---3--:R-:W3:Y:S02]  /*3c40*/  SYNCS.PHASECHK.TRANS64.TRYWAIT P0, [R0+URZ+0x90], R3 ;  /* 0x00009003000075a7 */ /* 0x008ee400080011ff */
[----:B---3--:R-:W-:Y:S05]  /*3c50*/  @!P0 BRA `(.L_x_71) ;  /* 0x0000002c008c8947 */ /* 0x008fea0003800000 */
.L_x_131:
[----:B------:R-:W-:Y:S01]  /*3c60*/  ISETP.GE.AND P0, PT, R40, 0x1, PT ;  /* 0x000000012800780c */ /* 0x000fe20003f06270 */
[----:B------:R-:W1:Y:S01]  /*3c70*/  LDS.128 R20, [R20+0x120] ;  /* 0x0001200014147984 */ /* 0x000e620000000c00 */
[----:B------:R-:W-:Y:S01]  /*3c80*/  ISETP.NE.U32.AND P4, PT, RZ, UR4, PT ;  /* 0x00000004ff007c0c */ /* 0x000fe2000bf85070 */
[----:B---3--:R-:W-:Y:S01]  /*3c90*/  VIADD R0, R0, 0xa0 ;  /* 0x000000a000007836 */ /* 0x008fe20000000000 */
[----:B------:R-:W-:Y:S02]  /*3ca0*/  SHF.L.U32 R26, R30, 0x1f, RZ ;  /* 0x0000001f1e1a7819 */ /* 0x000fe400000006ff */
[----:B------:R-:W-:Y:S02]  /*3cb0*/  ISETP.NE.AND.EX P4, PT, RZ, UR5, PT, P4 ;  /* 0x00000005ff007c0c */ /* 0x000fe4000bf85340 */
[----:B------:R-:W-:Y:S01]  /*3cc0*/  PRMT R0, RZ, 0x654, R0 ;  /* 0x00000654ff007816 */ /* 0x000fe20000000000 */
[----:B------:R-:W-:Y:S01]  /*3cd0*/  @!PT LDS RZ, [RZ] ;  /* 0x00000000fffff984 */ /* 0x000fe20000000800 */
[----:B------:R-:W-:Y:S01]  /*3ce0*/  @!PT LDS RZ, [RZ] ;  /* 0x00000000fffff984 */ /* 0x000fe20000000800 */
[----:B------:R-:W-:Y:S01]  /*3cf0*/  @!PT LDS RZ, [RZ] ;  /* 0x00000000fffff984 */ /* 0x000fe20000000800 */
[----:B------:R-:W-:Y:S01]  /*3d00*/  @!PT LDS RZ, [RZ] ;  /* 0x00000000fffff984 */ /* 0x000fe20000000800 */
[----:B------:R3:W-:Y:S06]  /*3d10*/  MEMBAR.ALL.CTA ;  /* 0x0000000000007992 */ /* 0x0007ec0000008000 */
[----:B---3--:R-:W3:Y:S02]  /*3d20*/  FENCE.VIEW.ASYNC.S ;  /* 0x00000000000073c6 */ /* 0x008ee40000000000 */
[----:B---3--:R3:W-:Y:S01]  /*3d30*/  SYNCS.ARRIVE.TRANS64.RED.A1T0 RZ, [R0+URZ], RZ ;  /* 0x000000ff00ff79a7 */ /* 0x0087e200081004ff */
[----:B-1----:R-:W-:Y:S11]  /*3d40*/  LOP3.LUT P3, RZ, R22, 0x1, RZ, 0xc0, !PT ;  /* 0x0000000116ff7812 */ /* 0x002ff6000786c0ff */
[----:B------:R-:W-:Y:S02]  /*3d50*/  @!UPT UIADD3 URZ, UPT, UPT, URZ, URZ, URZ ;  /* 0x000000fffffff290 */ /* 0x000fe4000fffe0ff */
[----:B------:R-:W-:Y:S02]  /*3d60*/  @P3 MOV R13, R20 ;  /* 0x00000014000d3202 */ /* 0x000fe40000000f00 */
[----:B------:R-:W-:Y:S01]  /*3d70*/  @P3 LOP3.LUT R8, R21, 0xffff, RZ, 0xc0, !PT ;  /* 0x0000ffff15083812 */ /* 0x000fe200078ec0ff */
[----:B---3--:R-:W-:Y:S06]  /*3d80*/  @!P0 BRA `(.L_x_72) ;  /* 0x0000000000a48947 */ /* 0x008fec0003800000 */
[----:B------:R-:W-:Y:S01]  /*3d90*/  IMAD.HI.U32 R31, R24, R7, RZ ;  /* 0x00000007181f7227 */ /* 0x000fe200078e00ff */
[----:B------:R-:W-:Y:S02]  /*3da0*/  ISETP.NE.AND P0, PT, R6, 0x1, PT ;  /* 0x000000010600780c */ /* 0x000fe40003f05270 */
[----:B------:R-:W-:Y:S01]  /*3db0*/  ISETP.NE.AND P2, PT, R40, 0x1, PT ;  /* 0x000000012800780c */ /* 0x000fe20003f45270 */
[----:B----4-:R-:W-:Y:S01]  /*3dc0*/  IMAD.HI.U32 R34, R19, R16, RZ ;  /* 0x0000001013227227 */ /* 0x010fe200078e00ff */
[----:B------:R-:W-:Y:S02]  /*3dd0*/  SHF.R.U32.HI R31, RZ, R18, R31 ;  /* 0x00000012ff1f7219 */ /* 0x000fe4000001161f */
[----:B------:R-:W-:Y:S01]  /*3de0*/  ISETP.NE.AND P5, PT, R2, 0x1, PT ;  /* 0x000000010200780c */ /* 0x000fe20003fa5270 */
[----:B------:R-:W-:Y:S01]  /*3df0*/  IMAD.HI.U32 R36, R13, R16, RZ ;  /* 0x000000100d247227 */ /* 0x000fe200078e00ff */
[----:B------:R-:W-:Y:S02]  /*3e00*/  SHF.R.U32.HI R34, RZ, R17, R34 ;  /* 0x00000011ff227219 */ /* 0x000fe40000011622 */
[----:B------:R-:W-:Y:S01]  /*3e10*/  SEL R3, R24, R31, !P0 ;  /* 0x0000001f18037207 */ /* 0x000fe20004000000 */
[C---:B------:R-:W-:Y:S01]  /*3e20*/  IMAD.HI.U32 R31, R8.reuse, R7, RZ ;  /* 0x00000007081f7227 */ /* 0x040fe200078e00ff */
[----:B------:R-:W-:Y:S02]  /*3e30*/  SEL R11, R19, R34, !P5 ;  /* 0x00000022130b7207 */ /* 0x000fe40006800000 */
[----:B------:R-:W-:Y:S01]  /*3e40*/  SHF.R.U32.HI R36, RZ, R17, R36 ;  /* 0x00000011ff247219 */ /* 0x000fe20000011624 */
[----:B------:R-:W-:Y:S01]  /*3e50*/  IMAD.HI.U32 R38, R3, R4, RZ ;  /* 0x0000000403267227 */ /* 0x000fe200078e00ff */
[----:B------:R-:W-:Y:S03]  /*3e60*/  SHF.R.U32.HI R31, RZ, R18, R31 ;  /* 0x00000012ff1f7219 */ /* 0x000fe6000001161f */
[----:B------:R-:W-:Y:S01]  /*3e70*/  IMAD.HI.U32 R34, R11, R4, RZ ;  /* 0x000000040b227227 */ /* 0x000fe200078e00ff */
[----:B------:R-:W-:Y:S02]  /*3e80*/  @P2 SHF.R.U32.HI R3, RZ, R5, R38 ;  /* 0x00000005ff032219 */ /* 0x000fe40000011626 */
[----:B------:R-:W-:Y:S02]  /*3e90*/  SEL R9, R8, R31, !P0 ;  /* 0x0000001f08097207 */ /* 0x000fe40004000000 */
[----:B------:R-:W-:Y:S01]  /*3ea0*/  @P2 SHF.R.U32.HI R11, RZ, R5, R34 ;  /* 0x00000005ff0b2219 */ /* 0x000fe20000011622 */
[C---:B------:R-:W-:Y:S01]  /*3eb0*/  IMAD R10, R40.reuse, R3, RZ ;  /* 0x00000003280a7224 */ /* 0x040fe200078e02ff */
[----:B------:R-:W-:Y:S01]  /*3ec0*/  SEL R3, R13, R36, !P5 ;  /* 0x000000240d037207 */ /* 0x000fe20006800000 */
[C---:B------:R-:W-:Y:S03]  /*3ed0*/  IMAD.HI.U32 R14, R9.reuse, R4, RZ ;  /* 0x00000004090e7227 */ /* 0x040fe600078e00ff */
[----:B------:R-:W-:Y:S01]  /*3ee0*/  ISETP.GE.AND P0, PT, R9, R10, PT ;  /* 0x0000000a0900720c */ /* 0x000fe20003f06270 */
[C---:B------:R-:W-:Y:S01]  /*3ef0*/  IMAD R12, R40.reuse, R11, RZ ;  /* 0x0000000b280c7224 */ /* 0x040fe200078e02ff */
[-C--:B------:R-:W-:Y:S04]  /*3f00*/  SHF.R.U32.HI R14, RZ, R5.reuse, R14 ;  /* 0x00000005ff0e7219 */ /* 0x080fe8000001160e */
[----:B------:R-:W-:Y:S02]  /*3f10*/  ISETP.GE.OR P0, PT, R3, R12, P0 ;  /* 0x0000000c0300720c */ /* 0x000fe40000706670 */
[----:B------:R-:W-:Y:S05]  /*3f20*/  SEL R15, R9, R14, !P2 ;  /* 0x0000000e090f7207 */ /* 0x000fea0005000000 */
[----:B------:R-:W-:Y:S04]  /*3f30*/  IMAD.MOV R14, RZ, RZ, -R15 ;  /* 0x000000ffff0e7224 */ /* 0x000fe800078e0a0f */
[----:B------:R-:W-:Y:S02]  /*3f40*/  IMAD R14, R40, R14, R9 ;  /* 0x0000000e280e7224 */ /* 0x000fe400078e0209 */
[C---:B------:R-:W-:Y:S05]  /*3f50*/  @!P0 IMAD.HI.U32 R10, R3.reuse, R4, RZ ;  /* 0x00000004030a8227 */ /* 0x040fea00078e00ff */
[----:B------:R-:W-:Y:S04]  /*3f60*/  @!P0 SHF.R.U32.HI R10, RZ, R5, R10 ;  /* 0x00000005ff0a8219 */ /* 0x000fe8000001160a */
[----:B------:R-:W-:Y:S01]  /*3f70*/  @!P0 SEL R0, R3, R10, !P2 ;  /* 0x0000000a03008207 */ /* 0x000fe20005000000 */
[----:B------:R-:W-:Y:S03]  /*3f80*/  IMAD.MOV R10, RZ, RZ, -R3 ;  /* 0x000000ffff0a7224 */ /* 0x000fe600078e0a03 */
[----:B------:R-:W-:Y:S01]  /*3f90*/  @!P0 IADD3 R15, PT, PT, R15, -R0, RZ ;  /* 0x800000000f0f8210 */ /* 0x000fe20007ffe0ff */
[----:B------:R-:W-:Y:S01]  /*3fa0*/  @!P0 IMAD R0, R11, R14, R0 ;  /* 0x0000000e0b008224 */ /* 0x000fe200078e0200 */
[----:B------:R-:W-:Y:S01]  /*3fb0*/  IADD3 R11, PT, PT, -R9, RZ, RZ ;  /* 0x000000ff090b7210 */ /* 0x000fe20007ffe1ff */
[----:B------:R-:W-:Y:S02]  /*3fc0*/  IMAD R13, R2, R10, R13 ;  /* 0x0000000a020d7224 */ /* 0x000fe400078e020d */
[----:B------:R-:W-:Y:S02]  /*3fd0*/  @!P0 IMAD R9, R15, R40, R3 ;  /* 0x000000280f098224 */ /* 0x000fe400078e0203 */
[----:B------:R-:W-:Y:S02]  /*3fe0*/  @!P0 IMAD.MOV.U32 R3, RZ, RZ, R0 ;  /* 0x000000ffff038224 */ /* 0x000fe400078e0000 */
[----:B------:R-:W-:Y:S02]  /*3ff0*/  IMAD R8, R6, R11, R8 ;  /* 0x0000000b06087224 */ /* 0x000fe400078e0208 */
[----:B------:R-:W-:Y:S02]  /*4000*/  IMAD R13, R3, R2, R13 ;  /* 0x00000002030d7224 */ /* 0x000fe400078e020d */
[----:B------:R-:W-:Y:S02]  /*4010*/  IMAD R8, R9, R6, R8 ;  /* 0x0000000609087224 */ /* 0x000fe400078e0208 */
.L_x_72:
[----:B------:R-:W-:Y:S05]  /*4020*/  BRA.U UP1, `(.L_x_73) ;  /* 0x0000000101107547 */ /* 0x000fea000b800000 */
[----:B------:R-:W-:Y:S04]  /*4030*/  MOV R0, UR13 ;  /* 0x0000000d00007c02 */ /* 0x000fe80008000f00 */
[----:B------:R-:W-:Y:S04]  /*4040*/  SHF.L.U32 R3, R0, 0x1f, RZ ;  /* 0x0000001f00037819 */ /* 0x000fe800000006ff */
[----:B------:R-:W1:Y:S02]  /*4050*/  SYNCS.PHASECHK.TRANS64.TRYWAIT P0, [UR6+0x88], R3 ;  /* 0x00008803ff0075a7 */ /* 0x000e640008001106 */
[----:B-1----:R-:W-:Y:S05]  /*4060*/  @!P0 BRA `(.L_x_74) ;  /* 0x00000028009c8947 */ /* 0x002fea0003800000 */
.L_x_73:
[----:B------:R-:W-:Y:S05]  /*4070*/  BRA.U !UP3, `(.L_x_75) ;  /* 0x000000010b347547 */ /* 0x000fea000b800000 */
[----:B------:R-:W-:Y:S01]  /*4080*/  UPLOP3.LUT UP0, UPT, UPT, UPT, UP2, 0x80, 0x8 ;  /* 0x000000000008789c */ /* 0x000fe20003f0f020 */
[----:B-1----:R-:W-:Y:S02]  /*4090*/  HFMA2 R0, -RZ, RZ, 0, 5.9604644775390625e-08 ;  /* 0x00000001ff007431 */ /* 0x002fe400000001ff */
[----:B------:R-:W-:Y:S03]  /*40a0*/  IMAD.MOV.U32 R98, RZ, RZ, 0x1 ;  /* 0x00000001ff627424 */ /* 0x000fe600078e00ff */
[----:B------:R-:W-:Y:S05]  /*40b0*/  PLOP3.LUT P0, PT, PT, PT, UP0, 0x80, 0x8 ;  /* 0x000000000008781c */ /* 0x000fea0003f0f008 */
[----:B------:R-:W1:Y:S01]  /*40c0*/  @UP0 LDCU.64 UR8, c[0x0][0x888] ;  /* 0x00011100ff0807ac */ /* 0x000e620008000a00 */
[----:B------:R-:W-:Y:S07]  /*40d0*/  @UP0 UIMAD UR7, UR36, UR4, URZ ;  /* 0x00000004240702a4 */ /* 0x000fee000f8e02ff */
[----:B------:R-:W-:Y:S01]  /*40e0*/  @!P0 PRMT R98, R0, 0x7610, R98 ;  /* 0x0000761000628816 */ /* 0x000fe20000000062 */
[----:B-1----:R-:W-:Y:S03]  /*40f0*/  @UP0 UIMAD.WIDE UR8, UR7, 0x4, UR8 ;  /* 0x00000004070808a5 */ /* 0x002fe6000f8e0208 */
[----:B------:R-:W1:Y:S03]  /*4100*/  @!UP0 LDCU UR7, c[0x0][0x880] ;  /* 0x00011000ff0787ac */ /* 0x000e660008000800 */
[----:B------:R-:W-:Y:S01]  /*4110*/  IMAD.U32 R10, RZ, RZ, UR8 ;  /* 0x00000008ff0a7e24 */ /* 0x000fe2000f8e00ff */
[----:B------:R-:W-:Y:S05]  /*4120*/  MOV R11, UR9 ;  /* 0x00000009000b7c02 */ /* 0x000fea0008000f00 */
[----:B-----5:R3:W5:Y:S02]  /*4130*/  @P0 LDG.E R48, desc[UR40][R10.64] ;  /* 0x000000280a300981 */ /* 0x020764000c1e1900 */
[----:B-1-3--:R-:W-:Y:S07]  /*4140*/  @!P0 IMAD.U32 R48, RZ, RZ, UR7 ;  /* 0x00000007ff308e24 */ /* 0x00afee000f8e00ff */
.L_x_75:
[----:B-----5:R-:W-:Y:S01]  /*4150*/  @!P4 ISETP.EQ.AND P5, PT, R48, RZ, PT ;  /* 0x000000ff3000c20c */ /* 0x020fe20003fa2270 */
[----:B------:R-:W-:Y:S01]  /*4160*/  @!UPT UIADD3 URZ, UPT, UPT, URZ, URZ, URZ ;  /* 0x000000fffffff290 */ /* 0x000fe2000fffe0ff */
[----:B------:R-:W-:Y:S11]  /*4170*/  @!P4 BRA `(.L_x_76) ;  /* 0x000000000014c947 */ /* 0x000ff60003800000 */
[----:B------:R-:W-:Y:S02]  /*4180*/  LOP3.LUT P0, RZ, R98, 0xff, RZ, 0xc0, !PT ;  /* 0x000000ff62ff7812 */ /* 0x000fe4000780c0ff */
[----:B------:R-:W-:Y:S04]  /*4190*/  PLOP3.LUT P5, PT, PT, PT, UP0, 0x80, 0x8 ;  /* 0x000000000008781c */ /* 0x000fe80003faf008 */
[----:B------:R-:W-:Y:S07]  /*41a0*/  PLOP3.LUT P5, PT, P5, PT, PT, 0x8, 0x80 ;  /* 0x000000000080781c */ /* 0x000fee0002fae170 */
[----:B------:R-:W-:Y:S11]  /*41b0*/  @P0 ISETP.EQ.AND P5, PT, R48, RZ, PT ;  /* 0x000000ff3000020c */ /* 0x000ff60003fa2270 */
[----:B------:R-:W-:Y:S02]  /*41c0*/  @!UPT UIADD3 URZ, UPT, UPT, URZ, URZ, URZ ;  /* 0x000000fffffff290 */ /* 0x000fe4000fffe0ff */
.L_x_76:
[----:B------:R-:W3:Y:S01]  /*41d0*/  SYNCS.PHASECHK.TRANS64.TRYWAIT P4, [UR6+0x78], R26 ;  /* 0x0000781aff0075a7 */ /* 0x000ee20008081106 */
[----:B------:R-:W-:Y:S01]  /*41e0*/  @P3 SHF.R.U32.HI R27, RZ, 0x10, R21 ;  /* 0x00000010ff1b3819 */ /* 0x000fe20000011615 */
[----:B------:R-:W-:Y:S01]  /*41f0*/  VIADD R29, R29, 0x1 ;  /* 0x000000011d1d7836 */ /* 0x000fe20000000000 */
[----:B------:R-:W5:Y:S08]  /*4200*/  LDC.64 R14, c[0x0][0xb10] ;  /* 0x0002c400ff0e7b82 */ /* 0x000f700000000a00 */
[----:B------:R-:W2:Y:S08]  /*4210*/  LDC.64 R10, c[0x0][0xb18] ;  /* 0x0002c600ff0a7b82 */ /* 0x000eb00000000a00 */
[----:B-1----:R-:W1:Y:S08]  /*4220*/  @!P1 LDC R0, c[0x0][0xb20] ;  /* 0x0002c800ff009b82 */ /* 0x002e700000000800 */
[----:B------:R-:W4:Y:S01]  /*4230*/  @!P1 LDC R3, c[0x0][0xb0c] ;  /* 0x0002c300ff039b82 */ /* 0x000f220000000800 */
[----:B-----5:R-:W-:Y:S05]  /*4240*/  @!P1 IMAD.HI.U32 R14, R13, R14, RZ ;  /* 0x0000000e0d0e9227 */ /* 0x020fea00078e00ff */
[----:B------:R-:W-:Y:S01]  /*4250*/  @!P1 SHF.R.U32.HI R14, RZ, R15, R14 ;  /* 0x0000000fff0e9219 */ /* 0x000fe2000001160e */
[----:B--2---:R-:W-:Y:S01]  /*4260*/  @!P1 IMAD.HI.U32 R11, R8, R11, RZ ;  /* 0x0000000b080b9227 */ /* 0x004fe200078e00ff */
[----:B------:R-:W-:Y:S04]  /*4270*/  @!P1 ISETP.NE.AND P0, PT, R10, 0x1, PT ;  /* 0x000000010a00980c */ /* 0x000fe80003f05270 */
[----:B-1----:R-:W-:Y:S02]  /*4280*/  @!P1 SHF.R.U32.HI R9, RZ, R0, R11 ;  /* 0x00000000ff099219 */ /* 0x002fe4000001160b */
[----:B----4-:R-:W-:Y:S02]  /*4290*/  @!P1 ISETP.NE.AND P2, PT, R3, 0x1, PT ;  /* 0x000000010300980c */ /* 0x010fe40003f45270 */
[----:B------:R-:W-:Y:S02]  /*42a0*/  @!P1 SEL R9, R8, R9, !P0 ;  /* 0x0000000908099207 */ /* 0x000fe40004000000 */
[----:B------:R-:W-:Y:S02]  /*42b0*/  ELECT P0, URZ, PT ;  /* 0x0000000000ff782f */ /* 0x000fe40003800000 */
[----:B------:R-:W-:Y:S05]  /*42c0*/  @!P1 SEL R14, R13, R14, !P2 ;  /* 0x0000000e0d0e9207 */ /* 0x000fea0005000000 */
[----:B------:R-:W-:Y:S02]  /*42d0*/  @!P1 IMAD.IADD R0, R9, 0x1, -R14 ;  /* 0x0000000109009824 */ /* 0x000fe400078e0a0e */
[----:B------:R-:W-:Y:S02]  /*42e0*/  @!P1 IMAD.IADD R9, R14, 0x1, -R9 ;  /* 0x000000010e099824 */ /* 0x000fe400078e0a09 */
[----:B------:R-:W-:Y:S02]  /*42f0*/  @!P1 IMAD R13, R0, R3, R13 ;  /* 0x00000003000d9224 */ /* 0x000fe400078e020d */
[----:B------:R-:W-:Y:S01]  /*4300*/  @!P1 IMAD R8, R9, R10, R8 ;  /* 0x0000000a09089224 */ /* 0x000fe200078e0208 */
[----:B---3--:R-:W-:Y:S06]  /*4310*/  @!P4 BRA `(.L_x_77) ;  /* 0x000000280008c947 */ /* 0x008fec0003800000 */
.L_x_134:
[----:B------:R-:W-:Y:S01]  /*4320*/  PLOP3.LUT P5, PT, P5, P0, PT, 0xf2, 0x2f ;  /* 0x00000000002f781c */ /* 0x000fe20002fa1e72 */
[----:B------:R-:W-:Y:S01]  /*4330*/  UMOV UR14, 0x0 ;  /* 0x00000000000e7882 */ /* 0x000fe20000000000 */
[----:B------:R-:W-:Y:S01]  /*4340*/  LOP3.LUT R30, R30, 0x1, RZ, 0x3c, !PT ;  /* 0x000000011e1e7812 */ /* 0x000fe200078e3cff */
[----:B------:R-:W-:Y:S01]  /*4350*/  UMOV UR15, 0x10000000 ;  /* 0x10000000000f7882 */ /* 0x000fe20000000000 */
[----:B------:R-:W-:Y:S01]  /*4360*/  UMOV UR12, UR36 ;  /* 0x00000024000c7c82 */ /* 0x000fe20008000000 */
[----:B------:R-:W-:Y:S08]  /*4370*/  @P3 R2UR UR36, R27 ;  /* 0x000000001b2432ca */ /* 0x000ff000000e0000 */
[----:B-1----:R-:W-:Y:S01]  /*4380*/  @!P5 IADD3 R3, P0, PT, R32, 0x580, RZ ;  /* 0x000005802003d810 */ /* 0x002fe20007f1e0ff */
[----:B------:R-:W-:Y:S01]  /*4390*/  @!P5 IMAD.SHL.U32 R97, R97, 0x40, RZ ;  /* 0x000000406161d824 */ /* 0x000fe200078e00ff */
[----:B------:R-:W-:Y:S01]  /*43a0*/  VOTEU.ALL UP1, P5 ;  /* 0x0000000000ff7886 */ /* 0x000fe20002820000 */
[----:B------:R-:W-:Y:S01]  /*43b0*/  @!P5 IMAD.SHL.U32 R99, R99, 0x40, RZ ;  /* 0x000000406363d824 */ /* 0x000fe200078e00ff */
[----:B------:R-:W-:Y:S01]  /*43c0*/  @!P5 R2UR UR8, R3 ;  /* 0x000000000308d2ca */ /* 0x000fe200000e0000 */
[----:B------:R-:W-:Y:S01]  /*43d0*/  @!P5 IMAD.X R0, RZ, RZ, R33, P0 ;  /* 0x000000ffff00d224 */ /* 0x000fe200000e0621 */
[----:B------:R-:W-:Y:S01]  /*43e0*/  @!P5 R2UR UR10, R97 ;  /* 0x00000000610ad2ca */ /* 0x000fe200000e0000 */
[----:B------:R-:W-:Y:S01]  /*43f0*/  @!UP1 UIADD3 UR9, UPT, UPT, UR6, 0x70, URZ ;  /* 0x0000007006099890 */ /* 0x000fe2000fffe0ff */
[----:B------:R-:W-:Y:S01]  /*4400*/  @!P5 R2UR UR11, R99 ;  /* 0x00000000630bd2ca */ /* 0x000fe200000e0000 */
[----:B------:R-:W-:Y:S01]  /*4410*/  IMAD.IADD R97, R8, 0x1, R81 ;  /* 0x0000000108617824 */ /* 0x000fe200078e0251 */
[----:B------:R-:W-:Y:S01]  /*4420*/  @!P5 R2UR UR7, R0 ;  /* 0x000000000007d2ca */ /* 0x000fe200000e0000 */
[----:B------:R-:W-:Y:S01]  /*4430*/  IMAD.IADD R99, R13, 0x1, R96 ;  /* 0x000000010d637824 */ /* 0x000fe200078e0260 */
[C---:B------:R-:W-:Y:S04]  /*4440*/  ISETP.NE.AND P0, PT, R29.reuse, 0x2, PT ;  /* 0x000000021d00780c */ /* 0x040fe80003f05270 */
[----:B------:R-:W-:Y:S01]  /*4450*/  SEL R3, RZ, 0x1, P0 ;  /* 0x00000001ff037807 */ /* 0x000fe20000000000 */
[----:B------:R-:W-:Y:S01]  /*4460*/  IMAD.U32 R10, RZ, RZ, UR8 ;  /* 0x00000008ff0a7e24 */ /* 0x000fe2000f8e00ff */
[----:B------:R-:W-:Y:S01]  /*4470*/  @!UP1 UIADD3 UR8, UPT, UPT, UR6, 0x200, URZ ;  /* 0x0000020006089890 */ /* 0x000fe2000fffe0ff */
[----:B------:R-:W-:Y:S01]  /*4480*/  SEL R29, R29, RZ, P0 ;  /* 0x000000ff1d1d7207 */ /* 0x000fe20000000000 */
[----:B------:R-:W-:Y:S01]  /*4490*/  VOTEU.ALL UP1, P5 ;  /* 0x0000000000ff7886 */ /* 0x000fe20002820000 */
[----:B------:R-:W-:Y:S02]  /*44a0*/  LOP3.LUT R28, R28, R3, RZ, 0x3c, !PT ;  /* 0x000000031c1c7212 */ /* 0x000fe400078e3cff */
[----:B------:R-:W-:Y:S01]  /*44b0*/  IMAD.U32 R11, RZ, RZ, UR7 ;  /* 0x00000007ff0b7e24 */ /* 0x000fe2000f8e00ff */
[----:B------:R-:W-:Y:S04]  /*44c0*/  @!P5 R2UR UR16, R10 ;  /* 0x000000000a10d2ca */ /* 0x000fe800000e0000 */
[----:B------:R-:W-:Y:S11]  /*44d0*/  @!P5 R2UR UR17, R11 ;  /* 0x000000000b11d2ca */ /* 0x000ff600000e0000 */
[----:B------:R-:W-:Y:S02]  /*44e0*/  @!UPT UIADD3 URZ, UPT, UPT, URZ, URZ, URZ ;  /* 0x000000fffffff290 */ /* 0x000fe4000fffe0ff */
[----:B------:R3:W-:Y:S01]  /*44f0*/  @!UP1 UTMALDG.3D [UR8], [UR16], desc[UR14] ;  /* 0x00000e08100095b4 */ /* 0x0007e20008011000 */
[----:B------:R3:W-:Y:S01]  /*4500*/  @!P5 SYNCS.ARRIVE.TRANS64.RED.A0TR RZ, [UR6+0x70], R25 ;  /* 0x00007019ffffd9a7 */ /* 0x0007e20008300406 */
[----:B------:R-:W-:Y:S01]  /*4510*/  UPLOP3.LUT UP1, UPT, UPT, UPT, UPT, 0x80, 0x8 ;  /* 0x000000000008789c */ /* 0x000fe20003f2f070 */
[----:B------:R-:W-:Y:S01]  /*4520*/  SYNCS.ARRIVE.TRANS64.RED.A1T0 RZ, [UR37], RZ ;  /* 0x000000ffffff79a7 */ /* 0x000fe20008100425 */
[----:B------:R-:W-:Y:S09]  /*4530*/  @P3 BRA `(.L_x_78) ;  /* 0xfffffff400b43947 */ /* 0x000ff2000383ffff */
[----:B------:R-:W-:Y:S07]  /*4540*/  MOV R0, UR6 ;  /* 0x0000000600007c02 */ /* 0x000fee0008000f00 */
.L_x_79:
[----:B-1----:R-:W-:-:S04]  /*4550*/  SHF.L.U32 R3, R30, 0x1f, RZ ;  /* 0x0000001f1e037819 */ /* 0x002fc800000006ff */
[----:B------:R1:W2:Y:S03]  /*4560*/  SYNCS.PHASECHK.TRANS64.TRYWAIT P0, [R0+URZ+0x78], R3 ;  /* 0x00007803000075a7 */ /* 0x0002a600080011ff */
[----:B--2---:R-:W-:Y:S05]  /*4570*/  @!P0 NANOSLEEP.SYNCS 0x989680 ;  /* 0x009896800000895d */ /* 0x004fea0003900000 */
[----:B------:R-:W2:Y:S02]  /*4580*/  @!P0 SYNCS.PHASECHK.TRANS64 P0, [R0+URZ+0x78], R3 ;  /* 0x00007803000085a7 */ /* 0x000ea400080010ff */
[----:B--23--:R-:W-:Y:S05]  /*4590*/  @P0 EXIT ;  /* 0x000000000000094d */ /* 0x00cfea0003800000 */
[----:B------:R-:W-:Y:S05]  /*45a0*/  BRA `(.L_x_79) ;  /* 0xfffffffc00e87947 */ /* 0x000fea000383ffff */
.L_x_70:
[----:B------:R-:W-:-:S06]  /*45b0*/  UISETP.GE.AND UP1, UPT, UR8, 0x4, UPT ;  /* 0x000000040800788c */ /* 0x000fcc000bf26270 */
[----:B------:R-:W-:-:S13]  /*45c0*/  PLOP3.LUT P0, PT, PT, PT, UP1, 0x80, 0x8 ;  /* 0x000000000008781c */ /* 0x000fda0003f0f018 */
[----:B------:R-:W-:Y:S05]  /*45d0*/  @!P0 EXIT ;  /* 0x000000000000894d */ /* 0x000fea0003800000 */
[----:B------:R-:W-:Y:S01]  /*45e0*/  BAR.SYNC.DEFER_BLOCKING 0x6, 0xa0 ;  /* 0x0182800000007b1d */ /* 0x000fe20000010000 */
[C---:B------:R-:W-:Y:S02]  /*45f0*/  IMAD.SHL.U32 R5, R103.reuse, 0x40, RZ ;  /* 0x0000004067057824 */ /* 0x040fe400078e00ff */
[----:B------:R-:W-:Y:S02]  /*4600*/  HFMA2 R113, -RZ, RZ, 0, 0 ;  /* 0x00000000ff717431 */ /* 0x000fe400000001ff */
[C---:B------:R-:W-:Y:S01]  /*4610*/  IMAD.SHL.U32 R0, R103.reuse, 0x20, RZ ;  /* 0x0000002067007824 */ /* 0x040fe200078e00ff */
[----:B------:R-:W-:Y:S01]  /*4620*/  CS2R R108, SRZ ;  /* 0x00000000006c7805 */ /* 0x000fe2000001ff00 */
[----:B------:R-:W-:Y:S01]  /*4630*/  IMAD.SHL.U32 R105, R103, 0x8, RZ ;  /* 0x0000000867697824 */ /* 0x000fe200078e00ff */
[----:B------:R-:W-:Y:S01]  /*4640*/  UMOV UR43, 0x400 ;  /* 0x00000400002b7882 */ /* 0x000fe20000000000 */
[----:B------:R-:W-:Y:S01]  /*4650*/  LOP3.LUT R2, R5, 0x180, RZ, 0xc0, !PT ;  /* 0x0000018005027812 */ /* 0x000fe200078ec0ff */
[----:B------:R-:W-:Y:S01]  /*4660*/  ULEA UR43, UR37, UR43, 0x18 ;  /* 0x0000002b252b7291 */ /* 0x000fe2000f8ec0ff */
[----:B------:R-:W1:Y:S01]  /*4670*/  LDC R101, c[0x0][0x370] ;  /* 0x0000dc00ff657b82 */ /* 0x000e620000000800 */
[----:B------:R-:W-:Y:S01]  /*4680*/  LOP3.LUT R0, R0, 0xc00, RZ, 0xc0, !PT ;  /* 0x00000c0000007812 */ /* 0x000fe200078ec0ff */
[C---:B------:R-:W-:Y:S01]  /*4690*/  IMAD.U32 R46, R103.reuse, 0x10000, RZ ;  /* 0x00010000672e7824 */ /* 0x040fe200078e00ff */
[----:B------:R-:W-:Y:S01]  /*46a0*/  LOP3.LUT R105, R2, 0x30, R105, 0xf8, !PT ;  /* 0x0000003002697812 */ /* 0x000fe200078ef869 */
[C---:B------:R-:W-:Y:S01]  /*46b0*/  IMAD.SHL.U32 R2, R103.reuse, 0x2, RZ ;  /* 0x0000000267027824 */ /* 0x040fe200078e00ff */
[--C-:B------:R-:W-:Y:S01]  /*46c0*/  LOP3.LUT R0, R0, 0x40, R5.reuse, 0xf8, !PT ;  /* 0x0000004000007812 */ /* 0x100fe200078ef805 */
[----:B------:R-:W-:Y:S01]  /*46d0*/  IMAD.SHL.U32 R104, R103, 0x10, RZ ;  /* 0x0000001067687824 */ /* 0x000fe200078e00ff */
[----:B------:R-:W-:Y:S01]  /*46e0*/  UIADD3 UR4, UPT, UPT, UR43, 0x1200, URZ ;  /* 0x000012002b047890 */ /* 0x000fe2000fffe0ff */
[----:B------:R-:W2:Y:S01]  /*46f0*/  LDC R42, c[0x0][0xb0c] ;  /* 0x0002c300ff2a7b82 */ /* 0x000ea20000000800 */
[----:B------:R-:W-:Y:S01]  /*4700*/  LOP3.LUT R105, R105, 0x20, R2, 0x78, !PT ;  /* 0x0000002069697812 */ /* 0x000fe200078e7802 */
[----:B------:R-:W-:Y:S01]  /*4710*/  IMAD.MOV.U32 R44, RZ, RZ, RZ ;  /* 0x000000ffff2c7224 */ /* 0x000fe200078e00ff */
[----:B------:R-:W-:Y:S01]  /*4720*/  LOP3.LUT R0, R0, 0x200, R5, 0xf8, !PT ;  /* 0x0000020000007812 */ /* 0x000fe200078ef805 */
[----:B------:R-:W-:Y:S01]  /*4730*/  IMAD.MOV.U32 R110, RZ, RZ, RZ ;  /* 0x000000ffff6e7224 */ /* 0x000fe200078e00ff */
[----:B------:R-:W-:Y:S01]  /*4740*/  LOP3.LUT R46, R46, 0x600000, RZ, 0xc0, !PT ;  /* 0x006000002e2e7812 */ /* 0x000fe200078ec0ff */
[----:B------:R-:W-:Y:S01]  /*4750*/  IMAD.U32 R111, RZ, RZ, UR4 ;  /* 0x00000004ff6f7e24 */ /* 0x000fe2000f8e00ff */
[----:B------:R-:W4:Y:S01]  /*4760*/  LDS R3, [UR43+0x140] ;  /* 0x0001402bff037984 */ /* 0x000f220008000800 */
[----:B------:R-:W1:Y:S01]  /*4770*/  LDC R100, c[0x0][0xb20] ;  /* 0x0002c800ff647b82 */ /* 0x000e620000000800 */
[----:B------:R-:W-:Y:S01]  /*4780*/  LOP3.LUT R105, R0, R105, RZ, 0xfc, !PT ;  /* 0x0000006900697212 */ /* 0x000fe200078efcff */
[----:B------:R-:W1:Y:S01]  /*4790*/  LDCU.64 UR46, c[0x0][0x348] ;  /* 0x00006900ff2e77ac */ /* 0x000e620008000a00 */
[----:B------:R-:W-:-:S02]  /*47a0*/  LOP3.LUT R104, R104, 0x20, RZ, 0xc0, !PT ;  /* 0x0000002068687812 */ /* 0x000fc400078ec0ff */
[----:B------:R-:W-:Y:S01]  /*47b0*/  IADD3 R5, PT, PT, R105, UR43, RZ ;  /* 0x0000002b69057c10 */ /* 0x000fe2000fffe0ff */
[----:B------:R-:W1:Y:S02]  /*47c0*/  LDCU.64 UR38, c[0x0][0x888] ;  /* 0x00011100ff2677ac */ /* 0x000e640008000a00 */
[----:B------:R-:W1:Y:S01]  /*47d0*/  LDC R41, c[0x0][0xb30] ;  /* 0x0002cc00ff297b82 */ /* 0x000e620000000800 */
[----:B------:R-:W-:Y:S01]  /*47e0*/  IADD3 R104, PT, PT, -R104, 0x200, R5 ;  /* 0x0000020068687810 */ /* 0x000fe20007ffe105 */
[----:B------:R-:W-:-:S06]  /*47f0*/  UIADD3 UR42, UPT, UPT, UR43, 0x200, URZ ;  /* 0x000002002b2a7890 */ /* 0x000fcc000fffe0ff */
[----:B------:R-:W1:Y:S08]  /*4800*/  LDC.64 R90, c[0x0][0xb10] ;  /* 0x0002c400ff5a7b82 */ /* 0x000e700000000a00 */
[----:B------:R-:W1:Y:S08]  /*4810*/  LDC.64 R38, c[0x0][0xb18] ;  /* 0x0002c600ff267b82 */ /* 0x000e700000000a00 */
[----:B------:R-:W1:Y:S01]  /*4820*/  LDC.64 R86, c[0x0][0x888] ;  /* 0x00022200ff567b82 */ /* 0x000e620000000a00 */
[----:B----4-:R-:W-:-:S07]  /*4830*/  IMAD.IADD R46, R3, 0x1, R46 ;  /* 0x00000001032e7824 */ /* 0x010fce00078e022e */
[----:B------:R-:W4:Y:S08]  /*4840*/  LDC.64 R36, c[0x0][0xb28] ;  /* 0x0002ca00ff247b82 */ /* 0x000f300000000a00 */
[----:B------:R-:W1:Y:S08]  /*4850*/  LDC.64 R88, c[0x0][0x890] ;  /* 0x00022400ff587b82 */ /* 0x000e700000000a00 */
[----:B------:R-:W1:Y:S08]  /*4860*/  LDC.64 R84, c[0x0][0x8b0] ;  /* 0x00022c00ff547b82 */ /* 0x000e700000000a00 */
[----:B------:R-:W1:Y:S08]  /*4870*/  LDC.64 R82, c[0x0][0x8a8] ;  /* 0x00022a00ff527b82 */ /* 0x000e700000000a00 */
[----:B--2---:R-:W1:Y:S02]  /*4880*/  LDC R102, c[0x0][0x374] ;  /* 0x0000dd00ff667b82 */ /* 0x004e640000000800 */
.L_x_97:
[----:B------:R-:W-:Y:S02]  /*4890*/  LEA R0, R113, UR43, 0x3 ;  /* 0x0000002b71007c11 */ /* 0x000fe4000f8e18ff */
[----:B------:R-:W-:Y:S02]  /*48a0*/  SHF.L.U32 R3, R109, 0x1f, RZ ;  /* 0x0000001f6d037819 */ /* 0x000fe400000006ff */
[----:B------:R-:W-:Y:S02]  /*48b0*/  LEA R16, R113, UR43, 0x4 ;  /* 0x0000002b71107c11 */ /* 0x000fe4000f8e20ff */
[----:B--2---:R-:W2:Y:S02]  /*48c0*/  SYNCS.PHASECHK.TRANS64.TRYWAIT P0, [R0+URZ+0x90], R3 ;  /* 0x00009003000075a7 */ /* 0x004ea400080011ff */
[----:B-12---:R-:W-:Y:S05]  /*48d0*/  @!P0 BRA `(.L_x_80) ;  /* 0x0000002000b08947 */ /* 0x006fea0003800000 */
.L_x_135:
[----:B------:R-:W4:Y:S01]  /*48e0*/  LDC.64 R12, c[0x0][0xb10] ;  /* 0x0002c400ff0c7b82 */ /* 0x000f220000000a00 */
[----:B------:R-:W4:Y:S01]  /*48f0*/  LDS.128 R16, [R16+0x120] ;  /* 0x0001200010107984 */ /* 0x000f220000000c00 */
[----:B-1----:R-:W-:Y:S01]  /*4900*/  ISETP.NE.AND P1, PT, R41, 0x1, PT ;  /* 0x000000012900780c */ /* 0x002fe20003f25270 */
[----:B--2---:R-:W-:Y:S01]  /*4910*/  VIADD R0, R0, 0xa0 ;  /* 0x000000a000007836 */ /* 0x004fe20000000000 */
[----:B---3--:R-:W-:Y:S04]  /*4920*/  ISETP.GE.AND P0, PT, R40, 0x1, PT ;  /* 0x000000012800780c */ /* 0x008fe80003f06270 */
[----:B------:R-:W1:Y:S01]  /*4930*/  LDC.64 R10, c[0x0][0xb18] ;  /* 0x0002c600ff0a7b82 */ /* 0x000e620000000a00 */
[----:B------:R-:W-:Y:S01]  /*4940*/  PRMT R0, RZ, 0x654, R0 ;  /* 0x00000654ff007816 */ /* 0x000fe20000000000 */
[----:B------:R-:W-:Y:S01]  /*4950*/  @!PT LDS RZ, [RZ] ;  /* 0x00000000fffff984 */ /* 0x000fe20000000800 */
[----:B------:R-:W-:Y:S01]  /*4960*/  @!PT LDS RZ, [RZ] ;  /* 0x00000000fffff984 */ /* 0x000fe20000000800 */
[----:B------:R-:W-:Y:S01]  /*4970*/  @!PT LDS RZ, [RZ] ;  /* 0x00000000fffff984 */ /* 0x000fe20000000800 */
[----:B------:R-:W-:Y:S01]  /*4980*/  @!PT LDS RZ, [RZ] ;  /* 0x00000000fffff984 */ /* 0x000fe20000000800 */
[----:B------:R2:W-:Y:S06]  /*4990*/  MEMBAR.ALL.CTA ;  /* 0x0000000000007992 */ /* 0x0005ec0000008000 */
[----:B--2---:R-:W2:Y:S01]  /*49a0*/  FENCE.VIEW.ASYNC.S ;  /* 0x00000000000073c6 */ /* 0x004ea20000000000 */
[----:B------:R-:W3:Y:S08]  /*49b0*/  @!P1 LDC R14, c[0x0][0xb20] ;  /* 0x0002c800ff0e9b82 */ /* 0x000ef00000000800 */
[----:B------:R-:W1:Y:S01]  /*49c0*/  @!P1 LDC R9, c[0x0][0xb0c] ;  /* 0x0002c300ff099b82 */ /* 0x000e620000000800 */
[----:B--2---:R2:W-:Y:S01]  /*49d0*/  SYNCS.ARRIVE.TRANS64.RED.A1T0 RZ, [R0+URZ], RZ ;  /* 0x000000ff00ff79a7 */ /* 0x0045e200081004ff */
[----:B----4-:R-:W-:Y:S04]  /*49e0*/  LOP3.LUT P4, RZ, R18, 0x1, RZ, 0xc0, !PT ;  /* 0x0000000112ff7812 */ /* 0x010fe8000788c0ff */
[----:B------:R-:W-:Y:S09]  /*49f0*/  P2R R112, PR, RZ, 0x10 ;  /* 0x00000010ff707803 */ /* 0x000ff20000000000 */
[----:B------:R-:W-:Y:S02]  /*4a00*/  @P4 MOV R45, R16 ;  /* 0x00000010002d4202 */ /* 0x000fe40000000f00 */
[----:B------:R-:W-:Y:S01]  /*4a10*/  @P4 LOP3.LUT R43, R17, 0xffff, RZ, 0xc0, !PT ;  /* 0x0000ffff112b4812 */ /* 0x000fe200078ec0ff */
[----:B--2---:R-:W-:Y:S06]  /*4a20*/  @!P0 BRA `(.L_x_81) ;  /* 0x0000000000a48947 */ /* 0x004fec0003800000 */
[----:B------:R-:W-:Y:S01]  /*4a30*/  IMAD.HI.U32 R21, R102, R39, RZ ;  /* 0x0000002766157227 */ /* 0x000fe200078e00ff */
[----:B------:R-:W-:Y:S02]  /*4a40*/  ISETP.NE.AND P0, PT, R38, 0x1, PT ;  /* 0x000000012600780c */ /* 0x000fe40003f05270 */
[----:B------:R-:W-:Y:S01]  /*4a50*/  ISETP.NE.AND P2, PT, R40, 0x1, PT ;  /* 0x000000012800780c */ /* 0x000fe20003f45270 */
[----:B------:R-:W-:Y:S01]  /*4a60*/  IMAD.HI.U32 R20, R101, R90, RZ ;  /* 0x0000005a65147227 */ /* 0x000fe200078e00ff */
[----:B------:R-:W-:Y:S02]  /*4a70*/  SHF.R.U32.HI R21, RZ, R100, R21 ;  /* 0x00000064ff157219 */ /* 0x000fe40000011615 */
[----:B------:R-:W-:Y:S01]  /*4a80*/  ISETP.NE.AND P3, PT, R42, 0x1, PT ;  /* 0x000000012a00780c */ /* 0x000fe20003f65270 */
[----:B------:R-:W-:Y:S01]  /*4a90*/  IMAD.HI.U32 R24, R45, R90, RZ ;  /* 0x0000005a2d187227 */ /* 0x000fe200078e00ff */
[----:B------:R-:W-:Y:S02]  /*4aa0*/  SHF.R.U32.HI R20, RZ, R91, R20 ;  /* 0x0000005bff147219 */ /* 0x000fe40000011614 */
[----:B------:R-:W-:Y:S01]  /*4ab0*/  SEL R3, R102, R21, !P0 ;  /* 0x0000001566037207 */ /* 0x000fe20004000000 */
[----:B------:R-:W-:Y:S01]  /*4ac0*/  IMAD.HI.U32 R21, R43, R39, RZ ;  /* 0x000000272b157227 */ /* 0x000fe200078e00ff */
[----:B------:R-:W-:Y:S02]  /*4ad0*/  SEL R7, R101, R20, !P3 ;  /* 0x0000001465077207 */ /* 0x000fe40005800000 */
[----:B------:R-:W-:Y:S01]  /*4ae0*/  SHF.R.U32.HI R24, RZ, R91, R24 ;  /* 0x0000005bff187219 */ /* 0x000fe20000011618 */
[-C--:B------:R-:W-:Y:S04]  /*4af0*/  IMAD.HI.U32 R20, R3, R36.reuse, RZ ;  /* 0x0000002403147227 */ /* 0x080fe800078e00ff */
[----:B------:R-:W-:Y:S01]  /*4b00*/  IMAD.HI.U32 R22, R7, R36, RZ ;  /* 0x0000002407167227 */ /* 0x000fe200078e00ff */
[-C--:B------:R-:W-:Y:S02]  /*4b10*/  @P2 SHF.R.U32.HI R3, RZ, R37.reuse, R20 ;  /* 0x00000025ff032219 */ /* 0x080fe40000011614 */
[----:B------:R-:W-:Y:S02]  /*4b20*/  SHF.R.U32.HI R20, RZ, R100, R21 ;  /* 0x00000064ff147219 */ /* 0x000fe40000011615 */
[----:B------:R-:W-:Y:S01]  /*4b30*/  @P2 SHF.R.U32.HI R7, RZ, R37, R22 ;  /* 0x00000025ff072219 */ /* 0x000fe20000011616 */
[C---:B------:R-:W-:Y:S01]  /*4b40*/  IMAD R2, R40.reuse, R3, RZ ;  /* 0x0000000328027224 */ /* 0x040fe200078e02ff */
[----:B------:R-:W-:Y:S02]  /*4b50*/  SEL R5, R43, R20, !P0 ;  /* 0x000000142b057207 */ /* 0x000fe40004000000 */
[----:B------:R-:W-:Y:S01]  /*4b60*/  SEL R3, R45, R24, !P3 ;  /* 0x000000182d037207 */ /* 0x000fe20005800000 */
[----:B------:R-:W-:Y:S01]  /*4b70*/  IMAD R4, R40, R7, RZ ;  /* 0x0000000728047224 */ /* 0x000fe200078e02ff */
[C---:B------:R-:W-:Y:S01]  /*4b80*/  ISETP.GE.AND P0, PT, R5.reuse, R2, PT ;  /* 0x000000020500720c */ /* 0x040fe20003f06270 */
[----:B------:R-:W-:Y:S03]  /*4b90*/  IMAD.HI.U32 R6, R5, R36, RZ ;  /* 0x0000002405067227 */ /* 0x000fe600078e00ff */
[----:B------:R-:W-:Y:S01]  /*4ba0*/  ISETP.GE.OR P0, PT, R3, R4, P0 ;  /* 0x000000040300720c */ /* 0x000fe20000706670 */
[----:B------:R-:W-:Y:S01]  /*4bb0*/  IMAD.MOV R4, RZ, RZ, -R3 ;  /* 0x000000ffff047224 */ /* 0x000fe200078e0a03 */
[-C--:B------:R-:W-:Y:S03]  /*4bc0*/  SHF.R.U32.HI R6, RZ, R37.reuse, R6 ;  /* 0x00000025ff067219 */ /* 0x080fe60000011606 */
[----:B------:R-:W-:Y:S01]  /*4bd0*/  IMAD R45, R42, R4, R45 ;  /* 0x000000042a2d7224 */ /* 0x000fe200078e022d */
[----:B------:R-:W-:Y:S05]  /*4be0*/  SEL R15, R5, R6, !P2 ;  /* 0x00000006050f7207 */ /* 0x000fea0005000000 */
[----:B------:R-:W-:Y:S02]  /*4bf0*/  IMAD.MOV R6, RZ, RZ, -R15 ;  /* 0x000000ffff067224 */ /* 0x000fe400078e0a0f */
[C---:B------:R-:W-:Y:S04]  /*4c00*/  @!P0 IMAD.HI.U32 R2, R3.reuse, R36, RZ ;  /* 0x0000002403028227 */ /* 0x040fe800078e00ff */
[----:B------:R-:W-:Y:S01]  /*4c10*/  IMAD R6, R40, R6, R5 ;  /* 0x0000000628067224 */ /* 0x000fe200078e0205 */
[----:B------:R-:W-:Y:S04]  /*4c20*/  @!P0 SHF.R.U32.HI R2, RZ, R37, R2 ;  /* 0x00000025ff028219 */ /* 0x000fe80000011602 */
[----:B------:R-:W-:Y:S02]  /*4c30*/  @!P0 SEL R0, R3, R2, !P2 ;  /* 0x0000000203008207 */ /* 0x000fe40005000000 */
[----:B------:R-:W-:Y:S02]  /*4c40*/  IADD3 R2, PT, PT, -R5, RZ, RZ ;  /* 0x000000ff05027210 */ /* 0x000fe40007ffe1ff */
[----:B------:R-:W-:Y:S01]  /*4c50*/  @!P0 IADD3 R8, PT, PT, R15, -R0, RZ ;  /* 0x800000000f088210 */ /* 0x000fe20007ffe0ff */
[----:B------:R-:W-:Y:S02]  /*4c60*/  @!P0 IMAD R0, R7, R6, R0 ;  /* 0x0000000607008224 */ /* 0x000fe400078e0200 */
[----:B------:R-:W-:Y:S02]  /*4c70*/  IMAD R43, R38, R2, R43 ;  /* 0x00000002262b7224 */ /* 0x000fe400078e022b */
[----:B------:R-:W-:Y:S02]  /*4c80*/  @!P0 IMAD R5, R8, R40, R3 ;  /* 0x0000002808058224 */ /* 0x000fe400078e0203 */
[----:B------:R-:W-:Y:S04]  /*4c90*/  @!P0 IMAD.MOV.U32 R3, RZ, RZ, R0 ;  /* 0x000000ffff038224 */ /* 0x000fe800078e0000 */
[----:B------:R-:W-:Y:S02]  /*4ca0*/  IMAD R45, R3, R42, R45 ;  /* 0x0000002a032d7224 */ /* 0x000fe400078e022d */
[----:B------:R-:W-:Y:S07]  /*4cb0*/  IMAD R43, R5, R38, R43 ;  /* 0x00000026052b7224 */ /* 0x000fee00078e022b */
.L_x_81:
[----:B------:R-:W-:Y:S01]  /*4cc0*/  @!P1 IMAD.HI.U32 R0, R45, R12, RZ ;  /* 0x0000000c2d009227 */ /* 0x000fe200078e00ff */
[----:B-1----:R-:W-:Y:S01]  /*4cd0*/  @!P1 ISETP.NE.AND P0, PT, R10, 0x1, PT ;  /* 0x000000010a00980c */ /* 0x002fe20003f05270 */
[----:B------:R-:W-:Y:S01]  /*4ce0*/  ULOP3.LUT UP0, URZ, UR42, 0x1b0, URZ, 0xc0, !UPT ;  /* 0x000001b02aff7892 */ /* 0x000fe2000f80c0ff */
[----:B------:R-:W-:Y:S01]  /*4cf0*/  @!P1 ISETP.NE.AND P2, PT, R9, 0x1, PT ;  /* 0x000000010900980c */ /* 0x000fe20003f45270 */
[----:B------:R-:W-:Y:S01]  /*4d00*/  @!P1 IMAD.HI.U32 R3, R43, R11, RZ ;  /* 0x0000000b2b039227 */ /* 0x000fe200078e00ff */
[----:B------:R-:W-:Y:S02]  /*4d10*/  @!P1 SHF.R.U32.HI R0, RZ, R13, R0 ;  /* 0x0000000dff009219 */ /* 0x000fe40000011600 */
[----:B------:R-:W-:Y:S01]  /*4d20*/  @P4 SHF.R.U32.HI R107, RZ, 0x10, R17 ;  /* 0x00000010ff6b4819 */ /* 0x000fe20000011611 */
[----:B------:R-:W-:Y:S01]  /*4d30*/  VIADD R113, R113, 0x1 ;  /* 0x0000000171717836 */ /* 0x000fe20000000000 */
[----:B---3--:R-:W-:Y:S02]  /*4d40*/  @!P1 SHF.R.U32.HI R2, RZ, R14, R3 ;  /* 0x0000000eff029219 */ /* 0x008fe40000011603 */
[----:B------:R-:W-:Y:S02]  /*4d50*/  @!P1 SEL R3, R45, R0, !P2 ;  /* 0x000000002d039207 */ /* 0x000fe40005000000 */
[----:B------:R-:W-:Y:S05]  /*4d60*/  @!P1 SEL R2, R43, R2, !P0 ;  /* 0x000000022b029207 */ /* 0x000fea0004000000 */
[----:B------:R-:W-:Y:S02]  /*4d70*/  @!P1 IMAD.IADD R0, R2, 0x1, -R3 ;  /* 0x0000000102009824 */ /* 0x000fe400078e0a03 */
[----:B------:R-:W-:Y:S02]  /*4d80*/  @!P1 IMAD.IADD R2, R3, 0x1, -R2 ;  /* 0x0000000103029824 */ /* 0x000fe400078e0a02 */
[----:B------:R-:W-:Y:S02]  /*4d90*/  @!P1 IMAD R45, R0, R9, R45 ;  /* 0x00000009002d9224 */ /* 0x000fe400078e022d */
[----:B------:R-:W-:Y:S01]  /*4da0*/  @!P1 IMAD R43, R2, R10, R43 ;  /* 0x0000000a022b9224 */ /* 0x000fe200078e022b */
[----:B------:R-:W-:Y:S06]  /*4db0*/  BRA.U !UP0, `(.L_x_82) ;  /* 0x0000000108407547 */ /* 0x000fec000b800000 */
[----:B------:R-:W1:Y:S01]  /*4dc0*/  LDCU.64 UR8, c[0x4][0x80] ;  /* 0x01001000ff0877ac */ /* 0x000e620008000a00 */
[----:B------:R-:W-:Y:S01]  /*4dd0*/  MOV R3, 0x0 ;  /* 0x0000000000037802 */ /* 0x000fe20000000f00 */
[----:B------:R-:W-:Y:S02]  /*4de0*/  HFMA2 R12, -RZ, RZ, 0, 5.9604644775390625e-08 ;  /* 0x00000001ff0c7431 */ /* 0x000fe400000001ff */
[----:B------:R-:W-:Y:S02]  /*4df0*/  IMAD.MOV.U32 R8, RZ, RZ, 0x70 ;  /* 0x00000070ff087424 */ /* 0x000fe400078e00ff */
[----:B------:R-:W-:Y:S01]  /*4e00*/  IMAD.MOV.U32 R13, RZ, RZ, RZ ;  /* 0x000000ffff0d7224 */ /* 0x000fe200078e00ff */
[----:B------:R-:W2:Y:S01]  /*4e10*/  LDCU.64 UR6, c[0x4][0x88] ;  /* 0x01001100ff0677ac */ /* 0x000ea20008000a00 */
[----:B------:R-:W3:Y:S01]  /*4e20*/  LDC.64 R2, c[0x4][R3] ;  /* 0x0100000003027b82 */ /* 0x000ee20000000a00 */
[----:B------:R-:W4:Y:S01]  /*4e30*/  LDCU.64 UR4, c[0x4][0x8] ;  /* 0x01000100ff0477ac */ /* 0x000f220008000a00 */
[----:B-1----:R-:W-:Y:S01]  /*4e40*/  MOV R5, UR9 ;  /* 0x0000000900057c02 */ /* 0x002fe20008000f00 */
[----:B------:R-:W-:Y:S01]  /*4e50*/  IMAD.U32 R4, RZ, RZ, UR8 ;  /* 0x00000008ff047e24 */ /* 0x000fe2000f8e00ff */
[----:B--2---:R-:W-:Y:S01]  /*4e60*/  MOV R7, UR7 ;  /* 0x0000000700077c02 */ /* 0x004fe20008000f00 */
[----:B------:R-:W-:Y:S01]  /*4e70*/  IMAD.U32 R6, RZ, RZ, UR6 ;  /* 0x00000006ff067e24 */ /* 0x000fe2000f8e00ff */
[----:B----4-:R-:W-:Y:S01]  /*4e80*/  MOV R11, UR5 ;  /* 0x00000005000b7c02 */ /* 0x010fe20008000f00 */
[----:B------:R-:W-:Y:S02]  /*4e90*/  IMAD.U32 R10, RZ, RZ, UR4 ;  /* 0x00000004ff0a7e24 */ /* 0x000fe4000f8e00ff */
[----:B------:R-:W-:Y:S07]  /*4ea0*/  LEPC R20, `(.L_x_82) ;  /* 0x000000001014794e */ /* 0x000fee0000000000 */
[----:B---3-5:R-:W-:Y:S05]  /*4eb0*/  CALL.ABS.NOINC R2 ;  /* 0x0000000002007343 */ /* 0x028fea0003c00000 */
.L_x_82:
[----:B------:R-:W-:Y:S01]  /*4ec0*/  LOP3.LUT P0, RZ, R111, 0x1b0, RZ, 0xc0, !PT ;  /* 0x000001b06fff7812 */ /* 0x000fe2000780c0ff */
[----:B------:R-:W-:Y:S11]  /*4ed0*/  BSSY.RECONVERGENT B6, `(.L_x_83) ;  /* 0x0000013000067945 */ /* 0x000ff60003800200 */
[----:B------:R-:W-:Y:S01]  /*4ee0*/  @!UPT UIADD3 URZ, UPT, UPT, URZ, URZ, URZ ;  /* 0x000000fffffff290 */ /* 0x000fe2000fffe0ff */
[----:B------:R-:W-:Y:S05]  /*4ef0*/  @!P0 BRA `(.L_x_84) ;  /* 0x0000000000408947 */ /* 0x000fea0003800000 */
        /* <DEDUP_REMOVED lines=16> */
.L_x_84:
[----:B------:R-:W-:Y:S05]  /*5000*/  BSYNC.RECONVERGENT B6 ;  /* 0x0000000000067941 */ /* 0x000fea0003800200 */
.L_x_83:
[----:B------:R-:W-:Y:S01]  /*5010*/  ISETP.NE.U32.AND P3, PT, R88, RZ, PT ;  /* 0x000000ff5800720c */ /* 0x000fe20003f65070 */
[----:B------:R-:W-:Y:S01]  /*5020*/  UISETP.NE.AND UP1, UPT, UR44, URZ, UPT ;  /* 0x000000ff2c00728c */ /* 0x000fe2000bf25270 */
[----:B------:R-:W-:Y:S02]  /*5030*/  ISETP.NE.U32.AND P4, PT, R84, RZ, PT ;  /* 0x000000ff5400720c */ /* 0x000fe40003f85070 */
[----:B------:R-:W-:Y:S02]  /*5040*/  ISETP.NE.AND.EX P3, PT, R89, RZ, PT, P3 ;  /* 0x000000ff5900720c */ /* 0x000fe40003f65330 */
[----:B------:R-:W-:Y:S02]  /*5050*/  PLOP3.LUT P1, PT, PT, PT, PT, 0x8, 0x80 ;  /* 0x000000000080781c */ /* 0x000fe40003f2e170 */
[----:B------:R-:W-:Y:S02]  /*5060*/  PLOP3.LUT P0, PT, PT, PT, UP1, 0x80, 0x8 ;  /* 0x000000000008781c */ /* 0x000fe40003f0f018 */
[----:B------:R-:W-:Y:S02]  /*5070*/  ISETP.NE.AND.EX P4, PT, R85, RZ, PT, P4 ;  /* 0x000000ff5500720c */ /* 0x000fe40003f85340 */
[----:B------:R-:W1:Y:S09]  /*5080*/  @UP1 LDCU.64 UR4, c[0x0][0x888] ;  /* 0x00011100ff0417ac */ /* 0x000e720008000a00 */
[----:B------:R-:W-:Y:S01]  /*5090*/  @P0 PLOP3.LUT P1, PT, P3, PT, PT, 0x80, 0x8 ;  /* 0x000000000008081c */ /* 0x000fe20001f2f070 */
[----:B-1----:R-:W-:Y:S04]  /*50a0*/  @UP1 UISETP.NE.U32.AND UP0, UPT, UR4, URZ, UPT ;  /* 0x000000ff0400128c */ /* 0x002fe8000bf05070 */
[----:B------:R-:W-:Y:S04]  /*50b0*/  @UP1 UISETP.NE.AND.EX UP0, UPT, UR5, URZ, UPT, UP0 ;  /* 0x000000ff0500128c */ /* 0x000fe8000bf05300 */
[----:B------:R-:W-:Y:S01]  /*50c0*/  @UP1 USEL UR4, URZ, 0xffffffff, UP0 ;  /* 0xffffffffff041887 */ /* 0x000fe20008000000 */
[----:B------:R-:W-:Y:S11]  /*50d0*/  @!P3 BRA `(.L_x_85) ;  /* 0x00000000002cb947 */ /* 0x000ff60003800000 */
[----:B------:R-:W-:Y:S01]  /*50e0*/  ISETP.NE.U32.AND P2, PT, R86, RZ, PT ;  /* 0x000000ff5600720c */ /* 0x000fe20003f45070 */
[----:B------:R-:W-:Y:S03]  /*50f0*/  IMAD.MOV.U32 R98, RZ, RZ, 0x1 ;  /* 0x00000001ff627424 */ /* 0x000fe600078e00ff */
[----:B------:R-:W-:Y:S11]  /*5100*/  ISETP.NE.AND.EX P2, PT, R87, RZ, PT, P2 ;  /* 0x000000ff5700720c */ /* 0x000ff60003f45320 */
[----:B------:R-:W-:Y:S02]  /*5110*/  @!UPT UIADD3 URZ, UPT, UPT, URZ, URZ, URZ ;  /* 0x000000fffffff290 */ /* 0x000fe4000fffe0ff */
[----:B------:R-:W1:Y:S01]  /*5120*/  @P2 LDC.64 R2, c[0x0][0x888] ;  /* 0x00022200ff022b82 */ /* 0x000e620000000a00 */
[----:B------:R-:W-:Y:S04]  /*5130*/  @P2 IMAD R0, R88, UR36, RZ ;  /* 0x0000002458002c24 */ /* 0x000fe8000f8e02ff */
[----:B-1----:R-:W-:Y:S04]  /*5140*/  @P2 IMAD.WIDE R2, R0, 0x4, R2 ;  /* 0x0000000400022825 */ /* 0x002fe800078e0202 */
[----:B------:R-:W-:Y:S01]  /*5150*/  HFMA2 R0, -RZ, RZ, 0, 5.9604644775390625e-08 ;  /* 0x00000001ff007431 */ /* 0x000fe200000001ff */
[----:B-----5:R1:W5:Y:S04]  /*5160*/  @P2 LDG.E R48, desc[UR40][R2.64] ;  /* 0x0000002802302981 */ /* 0x020368000c1e1900 */
[----:B------:R-:W-:Y:S01]  /*5170*/  @!P2 PRMT R98, R0, 0x7610, R98 ;  /* 0x000076100062a816 */ /* 0x000fe20000000062 */
[----:B-1----:R-:W2:Y:S06]  /*5180*/  @!P2 LDC R48, c[0x0][0x880] ;  /* 0x00022000ff30ab82 */ /* 0x002eac0000000800 */
.L_x_85:
[----:B------:R-:W-:Y:S05]  /*5190*/  @!P4 BRA `(.L_x_86) ;  /* 0x000000000020c947 */ /* 0x000fea0003800000 */
[----:B------:R-:W-:Y:S04]  /*51a0*/  ISETP.NE.U32.AND P2, PT, R82, RZ, PT ;  /* 0x000000ff5200720c */ /* 0x000fe80003f45070 */
[----:B------:R-:W-:Y:S11]  /*51b0*/  ISETP.NE.AND.EX P2, PT, R83, RZ, PT, P2 ;  /* 0x000000ff5300720c */ /* 0x000ff60003f45320 */
[----:B------:R-:W-:Y:S02]  /*51c0*/  @!UPT UIADD3 URZ, UPT, UPT, URZ, URZ, URZ ;  /* 0x000000fffffff290 */ /* 0x000fe4000fffe0ff */
[----:B------:R-:W1:Y:S01]  /*51d0*/  @P2 LDC.64 R2, c[0x0][0x8a8] ;  /* 0x00022a00ff022b82 */ /* 0x000e620000000a00 */
[----:B------:R-:W-:Y:S04]  /*51e0*/  @P2 IMAD R0, R84, UR36, RZ ;  /* 0x0000002454002c24 */ /* 0x000fe8000f8e02ff */
[----:B-1----:R-:W-:Y:S05]  /*51f0*/  @P2 IMAD.WIDE R2, R0, 0x4, R2 ;  /* 0x0000000400022825 */ /* 0x002fea00078e0202 */
[----:B-----5:R1:W5:Y:S02]  /*5200*/  @P2 LDG.E R47, desc[UR40][R2.64] ;  /* 0x00000028022f2981 */ /* 0x020364000c1e1900 */
[----:B-1----:R-:W3:Y:S02]  /*5210*/  @!P2 LDC R47, c[0x0][0x8a0] ;  /* 0x00022800ff2fab82 */ /* 0x002ee40000000800 */
.L_x_86:
[----:B--2--5:R-:W-:Y:S01]  /*5220*/  @P0 ISETP.NE.AND P4, PT, R48, RZ, PT ;  /* 0x000000ff3000020c */ /* 0x024fe20003f85270 */
[----:B------:R-:W-:Y:S01]  /*5230*/  IMAD.U32 R0, RZ, RZ, UR4 ;  /* 0x00000004ff007e24 */ /* 0x000fe2000f8e00ff */
[----:B------:R-:W-:Y:S01]  /*5240*/  @P0 LOP3.LUT P2, RZ, R98, 0xff, RZ, 0xc0, !PT ;  /* 0x000000ff62ff0812 */ /* 0x000fe2000784c0ff */
[----:B------:R-:W-:Y:S01]  /*5250*/  BSSY B1, `(.L_x_87) ;  /* 0x0000039000017945 */ /* 0x000fe20003800000 */
[----:B------:R-:W-:Y:S02]  /*5260*/  @P0 SEL R9, RZ, 0xffffffff, P4 ;  /* 0xffffffffff090807 */ /* 0x000fe40002000000 */
[----:B------:R-:W-:Y:S02]  /*5270*/  CS2R R58, SRZ ;  /* 0x00000000003a7805 */ /* 0x000fe4000001ff00 */
[----:B------:R-:W-:Y:S02]  /*5280*/  LEA R92, R44, UR43, 0x3 ;  /* 0x0000002b2c5c7c11 */ /* 0x000fe4000f8e18ff */
[----:B------:R-:W-:Y:S02]  /*5290*/  CS2R R56, SRZ ;  /* 0x0000000000387805 */ /* 0x000fe4000001ff00 */
[----:B------:R-:W-:Y:S02]  /*52a0*/  @P1 SEL R9, R0, R9, !P2 ;  /* 0x0000000900091207 */ /* 0x000fe40005000000 */
[----:B------:R-:W-:Y:S02]  /*52b0*/  CS2R R54, SRZ ;  /* 0x0000000000367805 */ /* 0x000fe4000001ff00 */
[----:B------:R-:W-:Y:S02]  /*52c0*/  SHF.L.U32 R7, R110, 0x1f, RZ ;  /* 0x0000001f6e077819 */ /* 0x000fe400000006ff */
[----:B------:R-:W-:Y:S02]  /*52d0*/  CS2R R52, SRZ ;  /* 0x0000000000347805 */ /* 0x000fe4000001ff00 */
[----:B------:R-:W-:Y:S02]  /*52e0*/  @P0 LOP3.LUT R9, R9, 0x1, RZ, 0xc0, !PT ;  /* 0x0000000109090812 */ /* 0x000fe400078ec0ff */
[C---:B------:R-:W-:Y:S02]  /*52f0*/  LEA.HI R5, R44.reuse, R44, RZ, 0x1 ;  /* 0x0000002c2c057211 */ /* 0x040fe400078f08ff */
[----:B------:R-:W-:Y:S02]  /*5300*/  ISETP.NE.U32.OR P1, PT, R9, 0x1, !P0 ;  /* 0x000000010900780c */ /* 0x000fe40004725470 */
[----:B------:R-:W-:Y:S01]  /*5310*/  PLOP3.LUT P5, PT, PT, PT, PT, 0x8, 0x80 ;  /* 0x000000000080781c */ /* 0x000fe20003fae170 */
[C---:B------:R-:W-:Y:S01]  /*5320*/  IMAD.SHL.U32 R3, R5.reuse, 0x20, RZ ;  /* 0x0000002005037824 */ /* 0x040fe200078e00ff */
[----:B------:R-:W-:Y:S04]  /*5330*/  LOP3.LUT R5, R5, 0xffe, RZ, 0xc0, !PT ;  /* 0x00000ffe05057812 */ /* 0x000fe800078ec0ff */
[----:B------:R-:W-:Y:S01]  /*5340*/  LOP3.LUT R3, R3, 0xffffffc0, RZ, 0xc0, !PT ;  /* 0xffffffc003037812 */ /* 0x000fe200078ec0ff */
[----:B------:R-:W-:Y:S04]  /*5350*/  IMAD.IADD R32, R44, 0x1, -R5 ;  /* 0x000000012c207824 */ /* 0x000fe800078e0a05 */
[----:B------:R-:W-:Y:S01]  /*5360*/  @P1 SHF.L.U32 R2, R108, 0x1f, RZ ;  /* 0x0000001f6c021819 */ /* 0x000fe200000006ff */
[----:B------:R-:W-:Y:S03]  /*5370*/  IMAD.IADD R3, R46, 0x1, R3 ;  /* 0x000000012e037824 */ /* 0x000fe600078e0203 */
[----:B------:R-:W1:Y:S01]  /*5380*/  @P1 SYNCS.PHASECHK.TRANS64.TRYWAIT P0, [UR43+0x70], R2 ;  /* 0x00007002ff0015a7 */ /* 0x000e62000800112b */
[----:B------:R-:W-:Y:S01]  /*5390*/  IMAD R32, R32, 0x100000, R3 ;  /* 0x0010000020207824 */ /* 0x000fe200078e0203 */
[----:B------:R2:W4:Y:S01]  /*53a0*/  SYNCS.PHASECHK.TRANS64.TRYWAIT P4, [R92+URZ+0xb0], R7 ;  /* 0x0000b0075c0075a7 */ /* 0x00052200080811ff */
[----:B-1----:R-:W-:Y:S01]  /*53b0*/  @P1 PLOP3.LUT P5, PT, P0, PT, PT, 0x8, 0x80 ;  /* 0x000000000080181c */ /* 0x002fe200007ae170 */
[----:B------:R-:W-:Y:S01]  /*53c0*/  @!UPT UIADD3 URZ, UPT, UPT, URZ, URZ, URZ ;  /* 0x000000fffffff290 */ /* 0x000fe2000fffe0ff */
[----:B--2---:R-:W-:Y:S11]  /*53d0*/  @!P1 BRA `(.L_x_88) ;  /* 0x0000000000809947 */ /* 0x004ff60003800000 */
[----:B------:R-:W-:Y:S01]  /*53e0*/  ISETP.NE.U32.AND P0, PT, RZ, UR38, PT ;  /* 0x00000026ff007c0c */ /* 0x000fe2000bf05070 */
[----:B------:R-:W-:Y:S01]  /*53f0*/  BSSY B0, `(.L_x_89) ;  /* 0x0000012000007945 */ /* 0x000fe20003800000 */
[----:B------:R-:W-:Y:S02]  /*5400*/  ISETP.NE.AND P2, PT, R48, RZ, PT ;  /* 0x000000ff3000720c */ /* 0x000fe40003f45270 */
[----:B------:R-:W-:Y:S02]  /*5410*/  CS2R R54, SRZ ;  /* 0x0000000000367805 */ /* 0x000fe4000001ff00 */
[----:B------:R-:W-:Y:S02]  /*5420*/  ISETP.NE.AND.EX P0, PT, RZ, UR39, PT, P0 ;  /* 0x00000027ff007c0c */ /* 0x000fe4000bf05300 */
[----:B------:R-:W-:Y:S02]  /*5430*/  CS2R R52, SRZ ;  /* 0x0000000000347805 */ /* 0x000fe4000001ff00 */
[----:B------:R-:W-:Y:S02]  /*5440*/  LOP3.LUT P1, RZ, R98, 0xff, RZ, 0xc0, !PT ;  /* 0x000000ff62ff7812 */ /* 0x000fe4000782c0ff */
[----:B------:R-:W-:Y:S02]  /*5450*/  CS2R R58, SRZ ;  /* 0x00000000003a7805 */ /* 0x000fe4000001ff00 */
[----:B------:R-:W-:Y:S02]  /*5460*/  SEL R0, RZ, 0xffffffff, P2 ;  /* 0xffffffffff007807 */ /* 0x000fe40001000000 */
[----:B------:R-:W-:Y:S02]  /*5470*/  CS2R R56, SRZ ;  /* 0x0000000000387805 */ /* 0x000fe4000001ff00 */
[----:B------:R-:W-:Y:S04]  /*5480*/  SEL R3, RZ, 0xffffffff, P0 ;  /* 0xffffffffff037807 */ /* 0x000fe80000000000 */
[----:B------:R-:W-:Y:S04]  /*5490*/  @P3 SEL R0, R3, R0, !P1 ;  /* 0x0000000003003207 */ /* 0x000fe80004800000 */
[----:B------:R-:W-:Y:S04]  /*54a0*/  LOP3.LUT R0, R0, 0x1, RZ, 0xc0, !PT ;  /* 0x0000000100007812 */ /* 0x000fe800078ec0ff */
[----:B------:R-:W-:Y:S01]  /*54b0*/  ISETP.NE.U32.AND P0, PT, R0, 0x1, PT ;  /* 0x000000010000780c */ /* 0x000fe20003f05070 */
[----:B------:R-:W-:Y:S01]  /*54c0*/  @!UPT UIADD3 URZ, UPT, UPT, URZ, URZ, URZ ;  /* 0x000000fffffff290 */ /* 0x000fe2000fffe0ff */
[----:B------:R-:W-:Y:S11]  /*54d0*/  @!P5 BRA `(.L_x_90) ;  /* 0x00000000000cd947 */ /* 0x000ff60003800000 */
[----:B------:R-:W-:Y:S04]  /*54e0*/  SHF.L.U32 R3, R108, 0x1f, RZ ;  /* 0x0000001f6c037819 */ /* 0x000fe800000006ff */
[----:B------:R-:W1:Y:S02]  /*54f0*/  SYNCS.PHASECHK.TRANS64.TRYWAIT P1, [UR43+0x70], R3 ;  /* 0x00007003ff0075a7 */ /* 0x000e64000802112b */
[----:B-1----:R-:W-:Y:S05]  /*5500*/  @!P1 BRA `(.L_x_91) ;  /* 0x0000001400b89947 */ /* 0x002fea0003800000 */
.L_x_90:
[----:B------:R-:W-:Y:S05]  /*5510*/  BSYNC B0 ;  /* 0x0000000000007941 */ /* 0x000fea0003800000 */
.L_x_89:
[----:B------:R2:W1:Y:S01]  /*5520*/  @P0 LDS.128 R52, [R105+UR43+0x200] ;  /* 0x0002002b69340984 */ /* 0x0004620008000c00 */
[----:B------:R-:W-:Y:S01]  /*5530*/  UIADD3 UR4, UPT, UPT, UR43, 0x78, URZ ;  /* 0x000000782b047890 */ /* 0x000fe2000fffe0ff */
[----:B------:R-:W-:Y:S02]  /*5540*/  LOP3.LUT R108, R108, 0x1, RZ, 0x3c, !PT ;  /* 0x000000016c6c7812 */ /* 0x000fe400078e3cff */
[----:B------:R2:W1:Y:S01]  /*5550*/  @P0 LDS.128 R56, [R104+0x10] ;  /* 0x0000100068380984 */ /* 0x0004620000000c00 */
[----:B------:R-:W-:Y:S01]  /*5560*/  UPRMT UR4, UR37, 0x654, UR4 ;  /* 0x0000065425047896 */ /* 0x000fe20008000004 */
[----:B------:R-:W-:Y:S01]  /*5570*/  @!PT LDS RZ, [RZ] ;  /* 0x00000000fffff984 */ /* 0x000fe20000000800 */
[----:B------:R-:W-:Y:S01]  /*5580*/  @!PT LDS RZ, [RZ] ;  /* 0x00000000fffff984 */ /* 0x000fe20000000800 */
[----:B------:R-:W-:Y:S01]  /*5590*/  @!PT LDS RZ, [RZ] ;  /* 0x00000000fffff984 */ /* 0x000fe20000000800 */
[----:B------:R-:W-:Y:S01]  /*55a0*/  @!PT LDS RZ, [RZ] ;  /* 0x00000000fffff984 */ /* 0x000fe20000000800 */
[----:B------:R5:W-:Y:S06]  /*55b0*/  MEMBAR.ALL.CTA ;  /* 0x0000000000007992 */ /* 0x000bec0000008000 */
[----:B-----5:R-:W5:Y:S02]  /*55c0*/  FENCE.VIEW.ASYNC.S ;  /* 0x00000000000073c6 */ /* 0x020f640000000000 */
[----:B-----5:R-:W-:Y:S03]  /*55d0*/  SYNCS.ARRIVE.TRANS64.RED.A1T0 RZ, [UR4], RZ ;  /* 0x000000ffffff79a7 */ /* 0x020fe60008100404 */
.L_x_88:
[----:B------:R-:W-:Y:S05]  /*55e0*/  BSYNC B1 ;  /* 0x0000000000017941 */ /* 0x000fea0003800000 */
.L_x_87:
[----:B-1----:R-:W-:Y:S04]  /*55f0*/  SHF.R.U32.HI R3, RZ, 0x15, R32 ;  /* 0x00000015ff037819 */ /* 0x002fe80000011620 */
[----:B------:R-:W-:Y:S01]  /*5600*/  LOP3.LUT P0, RZ, R3, 0x3, R106, 0x48, !PT ;  /* 0x0000000303ff7812 */ /* 0x000fe2000780486a */
[----:B------:R-:W-:Y:S01]  /*5610*/  @!UPT UIADD3 URZ, UPT, UPT, URZ, URZ, URZ ;  /* 0x000000fffffff290 */ /* 0x000fe2000fffe0ff */
[----:B----4-:R-:W-:Y:S11]  /*5620*/  @P4 BRA `(.L_x_92) ;  /* 0x0000000000084947 */ /* 0x010ff60003800000 */
[----:B------:R-:W1:Y:S02]  /*5630*/  SYNCS.PHASECHK.TRANS64.TRYWAIT P1, [R92+URZ+0xb0], R7 ;  /* 0x0000b0075c0075a7 */ /* 0x000e6400080211ff */
[----:B-1----:R-:W-:Y:S05]  /*5640*/  @!P1 BRA `(.L_x_93) ;  /* 0x0000001400809947 */ /* 0x002fea0003800000 */
.L_x_92:
[----:B------:R-:W-:Y:S05]  /*5650*/  @!P0 BRA `(.L_x_94) ;  /* 0x0000000000408947 */ /* 0x000fea0003800000 */
[----:B------:R-:W4:Y:S01]  /*5660*/  LDCU.64 UR8, c[0x4][0x70] ;  /* 0x01000e00ff0877ac */ /* 0x000f220008000a00 */
[----:B------:R-:W-:Y:S01]  /*5670*/  MOV R3, 0x0 ;  /* 0x0000000000037802 */ /* 0x000fe20000000f00 */
[----:B------:R-:W-:Y:S02]  /*5680*/  HFMA2 R12, -RZ, RZ, 0, 5.9604644775390625e-08 ;  /* 0x00000001ff0c7431 */ /* 0x000fe400000001ff */
[----:B------:R-:W-:Y:S02]  /*5690*/  IMAD.MOV.U32 R8, RZ, RZ, 0x192 ;  /* 0x00000192ff087424 */ /* 0x000fe400078e00ff */
[----:B------:R-:W-:Y:S01]  /*56a0*/  IMAD.MOV.U32 R13, RZ, RZ, RZ ;  /* 0x000000ffff0d7224 */ /* 0x000fe200078e00ff */
[----:B------:R-:W1:Y:S01]  /*56b0*/  LDCU.64 UR6, c[0x4][0x78] ;  /* 0x01000f00ff0677ac */ /* 0x000e620008000a00 */
[----:B------:R-:W2:Y:S01]  /*56c0*/  LDC.64 R2, c[0x4][R3] ;  /* 0x0100000003027b82 */ /* 0x000ea20000000a00 */
[----:B------:R-:W5:Y:S01]  /*56d0*/  LDCU.64 UR4, c[0x4][0x10] ;  /* 0x01000200ff0477ac */ /* 0x000f620008000a00 */
[----:B----4-:R-:W-:Y:S01]  /*56e0*/  MOV R5, UR9 ;  /* 0x0000000900057c02 */ /* 0x010fe20008000f00 */
[----:B------:R-:W-:Y:S01]  /*56f0*/  IMAD.U32 R4, RZ, RZ, UR8 ;  /* 0x00000008ff047e24 */ /* 0x000fe2000f8e00ff */
[----:B-1----:R-:W-:Y:S01]  /*5700*/  MOV R7, UR7 ;  /* 0x0000000700077c02 */ /* 0x002fe20008000f00 */
[----:B------:R-:W-:Y:S01]  /*5710*/  IMAD.U32 R6, RZ, RZ, UR6 ;  /* 0x00000006ff067e24 */ /* 0x000fe2000f8e00ff */
[----:B-----5:R-:W-:Y:S01]  /*5720*/  MOV R11, UR5 ;  /* 0x00000005000b7c02 */ /* 0x020fe20008000f00 */
[----:B------:R-:W-:Y:S02]  /*5730*/  IMAD.U32 R10, RZ, RZ, UR4 ;  /* 0x00000004ff0a7e24 */ /* 0x000fe4000f8e00ff */
[----:B------:R-:W-:Y:S07]  /*5740*/  LEPC R20, `(.L_x_94) ;  /* 0x000000001014794e */ /* 0x000fee0000000000 */
[----:B--23--:R-:W-:Y:S05]  /*5750*/  CALL.ABS.NOINC R2 ;  /* 0x0000000002007343 */ /* 0x00cfea0003c00000 */
.L_x_94:
[----:B------:R-:W-:Y:S01]  /*5760*/  LOP3.LUT P0, RZ, R103, 0x60, RZ, 0xc0, !PT ;  /* 0x0000006067ff7812 */ /* 0x000fe2000780c0ff */
[----:B------:R-:W-:Y:S05]  /*5770*/  WARPSYNC.ALL ;  /* 0x0000000000007948 */ /* 0x000fea0003800000 */
[----:B------:R-:W-:Y:S01]  /*5780*/  IMAD.SHL.U32 R78, R53, 0x100, RZ ;  /* 0x00000100354e7824 */ /* 0x000fe200078e00ff */
[----:B------:R-:W-:Y:S01]  /*5790*/  R2UR UR4, R32 ;  /* 0x00000000200472ca */ /* 0x000fe200000e0000 */
[----:B------:R-:W-:Y:S01]  /*57a0*/  IMAD.SHL.U32 R72, R55, 0x100, RZ ;  /* 0x0000010037487824 */ /* 0x000fe200078e00ff */
[C---:B------:R-:W-:Y:S01]  /*57b0*/  SHF.L.U32 R50, R52.reuse, 0x10, RZ ;  /* 0x0000001034327819 */ /* 0x040fe200000006ff */
[----:B------:R-:W-:Y:S01]  /*57c0*/  IMAD.SHL.U32 R66, R57, 0x100, RZ ;  /* 0x0000010039427824 */ /* 0x000fe200078e00ff */
[C---:B------:R-:W-:Y:S01]  /*57d0*/  PRMT R49, R52.reuse, 0x8880, RZ ;  /* 0x0000888034317816 */ /* 0x040fe200000000ff */
[----:B------:R-:W-:Y:S01]  /*57e0*/  IMAD.SHL.U32 R60, R59, 0x100, RZ ;  /* 0x000001003b3c7824 */ /* 0x000fe200078e00ff */
[----:B------:R-:W-:Y:S01]  /*57f0*/  SHF.L.U32 R51, R52, 0x8, RZ ;  /* 0x0000000834337819 */ /* 0x000fe200000006ff */
[----:B------:R-:W-:Y:S01]  /*5800*/  BSSY.RECONVERGENT B0, `(.L_x_95) ;  /* 0x00000a0000007945 */ /* 0x000fe20003800200 */
[----:B------:R-:W-:Y:S02]  /*5810*/  SHF.R.S32.HI R50, RZ, 0x18, R50 ;  /* 0x00000018ff327819 */ /* 0x000fe40000011432 */
[C---:B------:R-:W-:Y:S02]  /*5820*/  PRMT R80, R53.reuse, 0x8880, RZ ;  /* 0x0000888035507816 */ /* 0x040fe400000000ff */
[----:B------:R-:W-:Y:S01]  /*5830*/  SHF.R.S32.HI R51, RZ, 0x18, R51 ;  /* 0x00000018ff337819 */ /* 0x000fe20000011433 */
[----:B-1----:R-:W-:Y:S01]  /*5840*/  LDTM.16dp32bit_t0_t15.x32 R4, tmem[UR4] ;  /* 0x00000004000479ee */ /* 0x002fe20008a80000 */
[----:B------:R-:W3:Y:S01]  /*5850*/  LDTM.16dp32bit_t16_t31.x32 R4, tmem[UR4+0x20] ;  /* 0x00002004000479ee */ /* 0x000ee20008aa0000 */
[----:B------:R-:W-:Y:S01]  /*5860*/  NOP ;  /* 0x0000000000007918 */ /* 0x000fe20000000000 */
[----:B------:R-:W-:Y:S02]  /*5870*/  R2UR UR5, R92 ;  /* 0x000000005c0572ca */ /* 0x000fe400000e0000 */
[----:B------:R-:W-:Y:S02]  /*5880*/  SHF.R.S32.HI R52, RZ, 0x18, R52 ;  /* 0x00000018ff347819 */ /* 0x000fe40000011434 */
[----:B------:R-:W-:Y:S02]  /*5890*/  SHF.L.U32 R79, R53, 0x10, RZ ;  /* 0x00000010354f7819 */ /* 0x000fe400000006ff */
[C---:B------:R-:W-:Y:S02]  /*58a0*/  PRMT R77, R54.reuse, 0x8880, RZ ;  /* 0x00008880364d7816 */ /* 0x040fe400000000ff */
[----:B------:R-:W-:Y:S02]  /*58b0*/  SHF.R.S32.HI R53, RZ, 0x18, R53 ;  /* 0x00000018ff357819 */ /* 0x000fe40000011435 */
[----:B------:R-:W-:Y:S02]  /*58c0*/  SHF.L.U32 R76, R54, 0x10, RZ ;  /* 0x00000010364c7819 */ /* 0x000fe400000006ff */
[C---:B------:R-:W-:Y:S01]  /*58d0*/  PRMT R74, R55.reuse, 0x8880, RZ ;  /* 0x00008880374a7816 */ /* 0x040fe200000000ff */
[----:B------:R-:W-:Y:S01]  /*58e0*/  UIADD3 UR5, UPT, UPT, UR5, 0xd0, URZ ;  /* 0x000000d005057890 */ /* 0x000fe2000fffe0ff */
[----:B------:R-:W-:Y:S02]  /*58f0*/  SHF.L.U32 R73, R55, 0x10, RZ ;  /* 0x0000001037497819 */ /* 0x000fe400000006ff */
[C---:B------:R-:W-:Y:S01]  /*5900*/  PRMT R71, R56.reuse, 0x8880, RZ ;  /* 0x0000888038477816 */ /* 0x040fe200000000ff */
[----:B------:R-:W-:Y:S01]  /*5910*/  UPRMT UR5, UR37, 0x654, UR5 ;  /* 0x0000065425057896 */ /* 0x000fe20008000005 */
[----:B------:R-:W-:Y:S02]  /*5920*/  SHF.R.S32.HI R55, RZ, 0x18, R55 ;  /* 0x00000018ff377819 */ /* 0x000fe40000011437 */
[----:B------:R-:W-:Y:S01]  /*5930*/  SHF.L.U32 R70, R56, 0x10, RZ ;  /* 0x0000001038467819 */ /* 0x000fe200000006ff */
[----:B---3--:R-:W-:Y:S01]  /*5940*/  IMAD R4, R47, R4, RZ ;  /* 0x000000042f047224 */ /* 0x008fe200078e02ff */
[----:B------:R-:W-:Y:S01]  /*5950*/  PRMT R68, R57, 0x8880, RZ ;  /* 0x0000888039447816 */ /* 0x000fe200000000ff */
[----:B------:R-:W-:Y:S01]  /*5960*/  IMAD R5, R47, R5, RZ ;  /* 0x000000052f057224 */ /* 0x000fe200078e02ff */
[----:B------:R-:W-:Y:S01]  /*5970*/  SHF.L.U32 R67, R57, 0x10, RZ ;  /* 0x0000001039437819 */ /* 0x000fe200000006ff */
[----:B------:R-:W-:Y:S01]  /*5980*/  IMAD R6, R47, R6, RZ ;  /* 0x000000062f067224 */ /* 0x000fe200078e02ff */
[----:B------:R-:W-:Y:S01]  /*5990*/  SYNCS.ARRIVE.TRANS64.RED.A1T0 RZ, [UR5], RZ ;  /* 0x000000ffffff79a7 */ /* 0x000fe20008100405 */
[----:B------:R-:W-:Y:S01]  /*59a0*/  IMAD R4, R49, R48, R4 ;  /* 0x0000003031047224 */ /* 0x000fe200078e0204 */
[----:B------:R-:W-:Y:S01]  /*59b0*/  MOV R49, R80 ;  /* 0x0000005000317202 */ /* 0x000fe20000000f00 */
[----:B------:R-:W-:Y:S01]  /*59c0*/  IMAD R7, R47, R7, RZ ;  /* 0x000000072f077224 */ /* 0x000fe200078e02ff */
[----:B------:R-:W-:Y:S01]  /*59d0*/  PRMT R65, R58, 0x8880, RZ ;  /* 0x000088803a417816 */ /* 0x000fe200000000ff */
[-C--:B------:R-:W-:Y:S01]  /*59e0*/  IMAD R5, R50, R48.reuse, R5 ;  /* 0x0000003032057224 */ /* 0x080fe200078e0205 */
[----:B------:R-:W-:Y:S01]  /*59f0*/  SHF.R.S32.HI R50, RZ, 0x18, R79 ;  /* 0x00000018ff327819 */ /* 0x000fe2000001144f */
[----:B------:R-:W-:Y:S01]  /*5a00*/  IMAD R6, R51, R48, R6 ;  /* 0x0000003033067224 */ /* 0x000fe200078e0206 */
[----:B------:R-:W-:Y:S01]  /*5a10*/  SHF.R.S32.HI R51, RZ, 0x18, R78 ;  /* 0x00000018ff337819 */ /* 0x000fe2000001144e */
[C---:B------:R-:W-:Y:S01]  /*5a20*/  IMAD R8, R47.reuse, R8, RZ ;  /* 0x000000082f087224 */ /* 0x040fe200078e02ff */
[----:B------:R-:W-:Y:S01]  /*5a30*/  SHF.R.S32.HI R57, RZ, 0x18, R57 ;  /* 0x00000018ff397819 */ /* 0x000fe20000011439 */
[----:B------:R-:W-:Y:S01]  /*5a40*/  IMAD R7, R52, R48, R7 ;  /* 0x0000003034077224 */ /* 0x000fe200078e0207 */
[----:B------:R-:W-:Y:S01]  /*5a50*/  SHF.L.U32 R64, R58, 0x10, RZ ;  /* 0x000000103a407819 */ /* 0x000fe200000006ff */
[----:B------:R-:W-:Y:S01]  /*5a60*/  IMAD R9, R47, R9, RZ ;  /* 0x000000092f097224 */ /* 0x000fe200078e02ff */
[----:B------:R-:W-:Y:S01]  /*5a70*/  PRMT R62, R59, 0x8880, RZ ;  /* 0x000088803b3e7816 */ /* 0x000fe200000000ff */
[----:B------:R-:W-:Y:S01]  /*5a80*/  IMAD R10, R47, R10, RZ ;  /* 0x0000000a2f0a7224 */ /* 0x000fe200078e02ff */
[----:B------:R-:W-:Y:S01]  /*5a90*/  I2IP.S8.S32.SAT R92, R7, R6, RZ ;  /* 0x00000006075c7239 */ /* 0x000fe200000014ff */
[----:B------:R-:W-:Y:S01]  /*5aa0*/  IMAD R8, R49, R48, R8 ;  /* 0x0000003031087224 */ /* 0x000fe200078e0208 */
[----:B------:R-:W-:Y:S01]  /*5ab0*/  MOV R49, R77 ;  /* 0x0000004d00317202 */ /* 0x000fe20000000f00 */
[----:B------:R-:W-:Y:S01]  /*5ac0*/  IMAD R11, R47, R11, RZ ;  /* 0x0000000b2f0b7224 */ /* 0x000fe200078e02ff */
[----:B------:R-:W-:Y:S01]  /*5ad0*/  I2IP.S8.S32.SAT R92, R5, R4, R92 ;  /* 0x00000004055c7239 */ /* 0x000fe2000000145c */
[-C--:B------:R-:W-:Y:S01]  /*5ae0*/  IMAD R9, R50, R48.reuse, R9 ;  /* 0x0000003032097224 */ /* 0x080fe200078e0209 */
[----:B------:R-:W-:Y:S01]  /*5af0*/  SHF.R.S32.HI R50, RZ, 0x18, R76 ;  /* 0x00000018ff327819 */ /* 0x000fe2000001144c */
[----:B------:R-:W-:Y:S01]  /*5b00*/  IMAD R10, R51, R48, R10 ;  /* 0x00000030330a7224 */ /* 0x000fe200078e020a */
[----:B------:R-:W-:Y:S01]  /*5b10*/  MOV R51, R74 ;  /* 0x0000004a00337202 */ /* 0x000fe20000000f00 */
[----:B------:R-:W-:Y:S01]  /*5b20*/  IMAD R12, R47, R12, RZ ;  /* 0x0000000c2f0c7224 */ /* 0x000fe200078e02ff */
[----:B------:R-:W-:Y:S01]  /*5b30*/  SHF.L.U32 R75, R54, 0x8, RZ ;  /* 0x00000008364b7819 */ /* 0x000fe200000006ff */
[-C--:B------:R-:W-:Y:S01]  /*5b40*/  IMAD R11, R53, R48.reuse, R11 ;  /* 0x00000030350b7224 */ /* 0x080fe200078e020b */
[----:B------:R-:W-:Y:S01]  /*5b50*/  SHF.R.S32.HI R54, RZ, 0x18, R54 ;  /* 0x00000018ff367819 */ /* 0x000fe20000011436 */
[----:B------:R-:W-:Y:S01]  /*5b60*/  IMAD R13, R47, R13, RZ ;  /* 0x0000000d2f0d7224 */ /* 0x000fe200078e02ff */
[----:B------:R-:W-:Y:S01]  /*5b70*/  SHF.R.S32.HI R53, RZ, 0x18, R72 ;  /* 0x00000018ff357819 */ /* 0x000fe20000011448 */
[----:B------:R-:W-:Y:S01]  /*5b80*/  IMAD R12, R49, R48, R12 ;  /* 0x00000030310c7224 */ /* 0x000fe200078e020c */
[----:B------:R-:W-:Y:S01]  /*5b90*/  SHF.R.S32.HI R49, RZ, 0x18, R75 ;  /* 0x00000018ff317819 */ /* 0x000fe2000001144b */
[----:B------:R-:W-:Y:S01]  /*5ba0*/  IMAD R14, R47, R14, RZ ;  /* 0x0000000e2f0e7224 */ /* 0x000fe200078e02ff */
[----:B------:R-:W-:Y:S01]  /*5bb0*/  I2IP.S8.S32.SAT R93, R11, R10, RZ ;  /* 0x0000000a0b5d7239 */ /* 0x000fe200000014ff */
[----:B------:R-:W-:Y:S01]  /*5bc0*/  IMAD R15, R47, R15, RZ ;  /* 0x0000000f2f0f7224 */ /* 0x000fe200078e02ff */
[----:B------:R-:W-:Y:S01]  /*5bd0*/  SHF.L.U32 R61, R59, 0x10, RZ ;  /* 0x000000103b3d7819 */ /* 0x000fe200000006ff */
[----:B------:R-:W-:Y:S01]  /*5be0*/  IMAD R13, R50, R48, R13 ;  /* 0x00000030320d7224 */ /* 0x000fe200078e020d */
[----:B------:R-:W-:Y:S01]  /*5bf0*/  I2IP.S8.S32.SAT R93, R9, R8, R93 ;  /* 0x00000008095d7239 */ /* 0x000fe2000000145d */
[----:B------:R-:W-:Y:S01]  /*5c00*/  IMAD R16, R47, R16, RZ ;  /* 0x000000102f107224 */ /* 0x000fe200078e02ff */
[----:B------:R-:W-:Y:S01]  /*5c10*/  SHF.R.S32.HI R50, RZ, 0x18, R73 ;  /* 0x00000018ff327819 */ /* 0x000fe20000011449 */
[-C--:B------:R-:W-:Y:S01]  /*5c20*/  IMAD R14, R49, R48.reuse, R14 ;  /* 0x00000030310e7224 */ /* 0x080fe200078e020e */
[----:B------:R-:W-:Y:S01]  /*5c30*/  SHF.R.S32.HI R59, RZ, 0x18, R59 ;  /* 0x00000018ff3b7819 */ /* 0x000fe2000001143b */
[C---:B------:R-:W-:Y:S01]  /*5c40*/  IMAD R17, R47.reuse, R17, RZ ;  /* 0x000000112f117224 */ /* 0x040fe200078e02ff */
[----:B------:R-:W-:Y:S01]  /*5c50*/  SHF.L.U32 R69, R56, 0x8, RZ ;  /* 0x0000000838457819 */ /* 0x000fe200000006ff */
[----:B------:R-:W-:Y:S01]  /*5c60*/  IMAD R15, R54, R48, R15 ;  /* 0x00000030360f7224 */ /* 0x000fe200078e020f */
[----:B------:R-:W-:Y:S01]  /*5c70*/  SHF.R.S32.HI R56, RZ, 0x18, R56 ;  /* 0x00000018ff387819 */ /* 0x000fe20000011438 */
[----:B------:R-:W-:Y:S01]  /*5c80*/  IMAD R18, R47, R18, RZ ;  /* 0x000000122f127224 */ /* 0x000fe200078e02ff */
[----:B------:R-:W-:Y:S01]  /*5c90*/  SHF.L.U32 R63, R58, 0x8, RZ ;  /* 0x000000083a3f7819 */ /* 0x000fe200000006ff */
[----:B------:R-:W-:Y:S01]  /*5ca0*/  IMAD R16, R51, R48, R16 ;  /* 0x0000003033107224 */ /* 0x000fe200078e0210 */
[----:B------:R-:W-:Y:S01]  /*5cb0*/  I2IP.S8.S32.SAT R94, R15, R14, RZ ;  /* 0x0000000e0f5e7239 */ /* 0x000fe200000014ff */
[----:B------:R-:W-:Y:S01]  /*5cc0*/  IMAD R19, R47, R19, RZ ;  /* 0x000000132f137224 */ /* 0x000fe200078e02ff */
[----:B------:R-:W-:Y:S01]  /*5cd0*/  SHF.R.S32.HI R51, RZ, 0x18, R70 ;  /* 0x00000018ff337819 */ /* 0x000fe20000011446 */
[----:B------:R-:W-:Y:S01]  /*5ce0*/  IMAD R17, R50, R48, R17 ;  /* 0x0000003032117224 */ /* 0x000fe200078e0211 */
[----:B------:R-:W-:Y:S01]  /*5cf0*/  I2IP.S8.S32.SAT R94, R13, R12, R94 ;  /* 0x0000000c0d5e7239 */ /* 0x000fe2000000145e */
[----:B------:R-:W-:Y:S01]  /*5d00*/  IMAD R0, R47, R20, RZ ;  /* 0x000000142f007224 */ /* 0x000fe200078e02ff */
[----:B------:R-:W-:Y:S01]  /*5d10*/  SHF.R.S32.HI R50, RZ, 0x18, R69 ;  /* 0x00000018ff327819 */ /* 0x000fe20000011445 */
[-C--:B------:R-:W-:Y:S01]  /*5d20*/  IMAD R18, R53, R48.reuse, R18 ;  /* 0x0000003035127224 */ /* 0x080fe200078e0212 */
[----:B------:R-:W-:Y:S01]  /*5d30*/  SHF.R.S32.HI R58, RZ, 0x18, R58 ;  /* 0x00000018ff3a7819 */ /* 0x000fe2000001143a */
[----:B------:R-:W-:Y:S01]  /*5d40*/  IMAD.MOV.U32 R49, RZ, RZ, R71 ;  /* 0x000000ffff317224 */ /* 0x000fe200078e0047 */
[----:B------:R-:W-:Y:S01]  /*5d50*/  SHF.R.S32.HI R53, RZ, 0x18, R60 ;  /* 0x00000018ff357819 */ /* 0x000fe2000001143c */
[----:B------:R-:W-:Y:S02]  /*5d60*/  IMAD R2, R47, R21, RZ ;  /* 0x000000152f027224 */ /* 0x000fe400078e02ff */
[----:B------:R-:W-:Y:S02]  /*5d70*/  IMAD R19, R55, R48, R19 ;  /* 0x0000003037137224 */ /* 0x000fe400078e0213 */
[----:B------:R-:W-:Y:S02]  /*5d80*/  IMAD R3, R47, R22, RZ ;  /* 0x000000162f037224 */ /* 0x000fe400078e02ff */
[----:B------:R-:W-:Y:S01]  /*5d90*/  IMAD R0, R49, R48, R0 ;  /* 0x0000003031007224 */ /* 0x000fe200078e0200 */
[----:B------:R-:W-:Y:S01]  /*5da0*/  I2IP.S8.S32.SAT R95, R19, R18, RZ ;  /* 0x00000012135f7239 */ /* 0x000fe200000014ff */
[----:B------:R-:W-:Y:S01]  /*5db0*/  IMAD R23, R47, R23, RZ ;  /* 0x000000172f177224 */ /* 0x000fe200078e02ff */
[----:B------:R-:W-:Y:S01]  /*5dc0*/  MOV R49, R68 ;  /* 0x0000004400317202 */ /* 0x000fe20000000f00 */
[----:B------:R-:W-:Y:S01]  /*5dd0*/  IMAD R2, R51, R48, R2 ;  /* 0x0000003033027224 */ /* 0x000fe200078e0202 */
[----:B------:R-:W-:Y:S01]  /*5de0*/  I2IP.S8.S32.SAT R95, R17, R16, R95 ;  /* 0x00000010115f7239 */ /* 0x000fe2000000145f */
[C---:B------:R-:W-:Y:S01]  /*5df0*/  IMAD R20, R47.reuse, R24, RZ ;  /* 0x000000182f147224 */ /* 0x040fe200078e02ff */
[----:B------:R-:W-:Y:S01]  /*5e00*/  SHF.R.S32.HI R51, RZ, 0x18, R66 ;  /* 0x00000018ff337819 */ /* 0x000fe20000011442 */
[-C--:B------:R-:W-:Y:S01]  /*5e10*/  IMAD R3, R50, R48.reuse, R3 ;  /* 0x0000003032037224 */ /* 0x080fe200078e0203 */
[----:B------:R-:W-:Y:S01]  /*5e20*/  SHF.R.S32.HI R50, RZ, 0x18, R67 ;  /* 0x00000018ff327819 */ /* 0x000fe20000011443 */
[C---:B------:R-:W-:Y:S01]  /*5e30*/  IMAD R21, R47.reuse, R25, RZ ;  /* 0x000000192f157224 */ /* 0x040fe200078e02ff */
[----:B------:R1:W-:Y:S01]  /*5e40*/  STS.128 [R105+UR43+0x1200], R92 ;  /* 0x0012005c69007988 */ /* 0x0003e20008000c2b */
[----:B------:R-:W-:Y:S02]  /*5e50*/  IMAD R23, R56, R48, R23 ;  /* 0x0000003038177224 */ /* 0x000fe400078e0217 */
[----:B------:R-:W-:Y:S02]  /*5e60*/  IMAD R22, R47, R26, RZ ;  /* 0x0000001a2f167224 */ /* 0x000fe400078e02ff */
[-C--:B------:R-:W-:Y:S01]  /*5e70*/  IMAD R20, R49, R48.reuse, R20 ;  /* 0x0000003031147224 */ /* 0x080fe200078e0214 */
[----:B------:R-:W-:Y:S01]  /*5e80*/  I2IP.S8.S32.SAT R115, R23, R3, RZ ;  /* 0x0000000317737239 */ /* 0x000fe200000014ff */
[C---:B------:R-:W-:Y:S01]  /*5e90*/  IMAD R27, R47.reuse, R27, RZ ;  /* 0x0000001b2f1b7224 */ /* 0x040fe200078e02ff */
[----:B------:R-:W-:Y:S01]  /*5ea0*/  MOV R49, R65 ;  /* 0x0000004100317202 */ /* 0x000fe20000000f00 */
[----:B------:R-:W-:Y:S01]  /*5eb0*/  IMAD R21, R50, R48, R21 ;  /* 0x0000003032157224 */ /* 0x000fe200078e0215 */
[----:B------:R-:W-:Y:S01]  /*5ec0*/  I2IP.S8.S32.SAT R116, R2, R0, R115 ;  /* 0x0000000002747239 */ /* 0x000fe20000001473 */
[----:B------:R-:W-:Y:S01]  /*5ed0*/  IMAD R24, R47, R28, RZ ;  /* 0x0000001c2f187224 */ /* 0x000fe200078e02ff */
[----:B------:R-:W-:Y:S01]  /*5ee0*/  SHF.R.S32.HI R50, RZ, 0x18, R64 ;  /* 0x00000018ff327819 */ /* 0x000fe20000011440 */
[----:B------:R-:W-:Y:S01]  /*5ef0*/  IMAD R22, R51, R48, R22 ;  /* 0x0000003033167224 */ /* 0x000fe200078e0216 */
[----:B------:R-:W-:Y:S01]  /*5f00*/  MOV R51, R62 ;  /* 0x0000003e00337202 */ /* 0x000fe20000000f00 */
[-C--:B------:R-:W-:Y:S02]  /*5f10*/  IMAD R27, R57, R48.reuse, R27 ;  /* 0x00000030391b7224 */ /* 0x080fe400078e021b */
[----:B------:R-:W-:Y:S02]  /*5f20*/  IMAD R25, R47, R29, RZ ;  /* 0x0000001d2f197224 */ /* 0x000fe400078e02ff */
[----:B------:R-:W-:Y:S01]  /*5f30*/  IMAD R24, R49, R48, R24 ;  /* 0x0000003031187224 */ /* 0x000fe200078e0218 */
[----:B------:R-:W-:Y:S01]  /*5f40*/  SHF.R.S32.HI R49, RZ, 0x18, R63 ;  /* 0x00000018ff317819 */ /* 0x000fe2000001143f */
[----:B------:R-:W-:Y:S01]  /*5f50*/  IMAD R26, R47, R30, RZ ;  /* 0x0000001e2f1a7224 */ /* 0x000fe200078e02ff */
[----:B------:R-:W-:Y:S01]  /*5f60*/  I2IP.S8.S32.SAT R117, R27, R22, RZ ;  /* 0x000000161b757239 */ /* 0x000fe200000014ff */
[C---:B------:R-:W-:Y:S02]  /*5f70*/  IMAD R31, R47.reuse, R31, RZ ;  /* 0x0000001f2f1f7224 */ /* 0x040fe400078e02ff */
[----:B------:R-:W-:Y:S01]  /*5f80*/  IMAD R25, R50, R48, R25 ;  /* 0x0000003032197224 */ /* 0x000fe200078e0219 */
[----:B------:R-:W-:Y:S01]  /*5f90*/  SHF.R.S32.HI R50, RZ, 0x18, R61 ;  /* 0x00000018ff327819 */ /* 0x000fe2000001143d */
[----:B------:R-:W-:Y:S01]  /*5fa0*/  IMAD R28, R47, R32, RZ ;  /* 0x000000202f1c7224 */ /* 0x000fe200078e02ff */
[----:B------:R-:W-:Y:S01]  /*5fb0*/  I2IP.S8.S32.SAT R117, R21, R20, R117 ;  /* 0x0000001415757239 */ /* 0x000fe20000001475 */
[-C--:B------:R-:W-:Y:S02]  /*5fc0*/  IMAD R26, R49, R48.reuse, R26 ;  /* 0x00000030311a7224 */ /* 0x080fe400078e021a */
[----:B------:R-:W-:Y:S02]  /*5fd0*/  IMAD R29, R47, R33, RZ ;  /* 0x000000212f1d7224 */ /* 0x000fe400078e02ff */
[-C--:B------:R-:W-:Y:S02]  /*5fe0*/  IMAD R31, R58, R48.reuse, R31 ;  /* 0x000000303a1f7224 */ /* 0x080fe400078e021f */
[----:B------:R-:W-:Y:S02]  /*5ff0*/  IMAD R28, R51, R48, R28 ;  /* 0x00000030331c7224 */ /* 0x000fe400078e021c */
[----:B------:R-:W-:Y:S01]  /*6000*/  IMAD R30, R47, R34, RZ ;  /* 0x000000222f1e7224 */ /* 0x000fe200078e02ff */
[----:B------:R-:W-:Y:S01]  /*6010*/  I2IP.S8.S32.SAT R114, R31, R26, RZ ;  /* 0x0000001a1f727239 */ /* 0x000fe200000014ff */
[----:B------:R-:W-:Y:S02]  /*6020*/  IMAD R29, R50, R48, R29 ;  /* 0x00000030321d7224 */ /* 0x000fe400078e021d */
[----:B------:R-:W-:Y:S01]  /*6030*/  IMAD R35, R47, R35, RZ ;  /* 0x000000232f237224 */ /* 0x000fe200078e02ff */
[----:B------:R-:W-:Y:S01]  /*6040*/  I2IP.S8.S32.SAT R118, R25, R24, R114 ;  /* 0x0000001819767239 */ /* 0x000fe20000001472 */
[-C--:B------:R-:W-:Y:S01]  /*6050*/  IMAD R30, R53, R48.reuse, R30 ;  /* 0x00000030351e7224 */ /* 0x080fe200078e021e */
[----:B------:R-:W-:Y:S01]  /*6060*/  IADD3 R114, PT, PT, R44, 0x1, RZ ;  /* 0x000000012c727810 */ /* 0x000fe20007ffe0ff */
[----:B------:R-:W-:Y:S05]  /*6070*/  IMAD R35, R59, R48, R35 ;  /* 0x000000303b237224 */ /* 0x000fea00078e0223 */
[----:B------:R-:W-:Y:S04]  /*6080*/  I2IP.S8.S32.SAT R120, R35, R30, RZ ;  /* 0x0000001e23787239 */ /* 0x000fe800000014ff */
[----:B------:R-:W-:Y:S05]  /*6090*/  I2IP.S8.S32.SAT R119, R29, R28, R120 ;  /* 0x0000001c1d777239 */ /* 0x000fea0000001478 */
[----:B------:R1:W-:Y:S01]  /*60a0*/  STS.128 [R104+0x1010], R116 ;  /* 0x0010107468007388 */ /* 0x0003e20000000c00 */
[----:B------:R-:W-:Y:S01]  /*60b0*/  @!PT LDS RZ, [RZ] ;  /* 0x00000000fffff984 */ /* 0x000fe20000000800 */
[----:B------:R-:W-:Y:S01]  /*60c0*/  @!PT LDS RZ, [RZ] ;  /* 0x00000000fffff984 */ /* 0x000fe20000000800 */
[----:B------:R-:W-:Y:S01]  /*60d0*/  @!PT LDS RZ, [RZ] ;  /* 0x00000000fffff984 */ /* 0x000fe20000000800 */
[----:B------:R-:W-:Y:S01]  /*60e0*/  @!PT LDS RZ, [RZ] ;  /* 0x00000000fffff984 */ /* 0x000fe20000000800 */
[----:B------:R3:W-:Y:S07]  /*60f0*/  MEMBAR.ALL.CTA ;  /* 0x0000000000007992 */ /* 0x0007ee0000008000 */
[----:B---3--:R-:W3:Y:S02]  /*6100*/  FENCE.VIEW.ASYNC.S ;  /* 0x00000000000073c6 */ /* 0x008ee40000000000 */
[----:B---3--:R-:W-:Y:S06]  /*6110*/  BAR.SYNC.DEFER_BLOCKING 0x1, 0x80 ;  /* 0x0042000000007b1d */ /* 0x008fec0000010000 */
[----:B------:R-:W-:Y:S05]  /*6120*/  @P0 BRA `(.L_x_96) ;  /* 0x0000000000340947 */ /* 0x000fea0003800000 */
[----:B------:R-:W-:Y:S01]  /*6130*/  UIADD3 UR12, UPT, UPT, UR43, 0x1200, URZ ;  /* 0x000012002b0c7890 */ /* 0x000fe2000fffe0ff */
[----:B------:R-:W-:Y:S01]  /*6140*/  R2UR UR9, R97 ;  /* 0x00000000610972ca */ /* 0x000fe200000e0000 */
[----:B------:R-:W-:Y:S01]  /*6150*/  UIADD3 UR10, UP0, UPT, UR46, 0x680, URZ ;  /* 0x000006802e0a7890 */ /* 0x000fe2000ff1e0ff */
[----:B------:R-:W-:Y:S01]  /*6160*/  R2UR UR8, R99 ;  /* 0x00000000630872ca */ /* 0x000fe200000e0000 */
[----:B------:R-:W-:Y:S02]  /*6170*/  UMOV UR7, UR36 ;  /* 0x0000002400077c82 */ /* 0x000fe40008000000 */
[----:B------:R-:W-:Y:S01]  /*6180*/  IMAD.U32 R111, RZ, RZ, UR12 ;  /* 0x0000000cff6f7e24 */ /* 0x000fe2000f8e00ff */
[----:B------:R-:W-:Y:S04]  /*6190*/  UIADD3.X UR11, UPT, UPT, URZ, UR47, URZ, UP0, !UPT ;  /* 0x0000002fff0b7290 */ /* 0x000fe800087fe4ff */
[----:B------:R-:W-:Y:S03]  /*61a0*/  R2UR UR4, R111 ;  /* 0x000000006f0472ca */ /* 0x000fe600000e0000 */
[----:B------:R-:W-:Y:S02]  /*61b0*/  USHF.L.U32 UR5, UR9, 0x6, URZ ;  /* 0x0000000609057899 */ /* 0x000fe400080006ff */
[----:B------:R-:W-:Y:S09]  /*61c0*/  USHF.L.U32 UR6, UR8, 0x6, URZ ;  /* 0x0000000608067899 */ /* 0x000ff200080006ff */
[----:B------:R3:W-:Y:S01]  /*61d0*/  UTMASTG.3D [UR4], [UR10] ;  /* 0x000000040a0073b5 */ /* 0x0007e20008010000 */
[----:B------:R0:W-:Y:S01]  /*61e0*/  UTMACMDFLUSH ;  /* 0x00000000000079b7 */ /* 0x0001e20000000000 */
[----:B---3--:R-:W-:Y:S04]  /*61f0*/  DEPBAR.LE SB0, 0x0 ;  /* 0x000080000000791a */ /* 0x008fe80000000000 */
.L_x_96:
[----:B------:R-:W-:Y:S05]  /*6200*/  BSYNC.RECONVERGENT B0 ;  /* 0x0000000000007941 */ /* 0x000fea0003800200 */
.L_x_95:
[----:B------:R-:W-:Y:S01]  /*6210*/  BAR.SYNC.DEFER_BLOCKING 0x1, 0x80 ;  /* 0x0042000000007b1d */ /* 0x000fe20000010000 */
[----:B------:R-:W-:Y:S01]  /*6220*/  ISETP.NE.AND P2, PT, R112, RZ, PT ;  /* 0x000000ff7000720c */ /* 0x000fe20003f45270 */
[----:B------:R-:W-:Y:S01]  /*6230*/  IMAD.IADD R97, R43, 0x1, R81 ;  /* 0x000000012b617824 */ /* 0x000fe200078e0251 */
[----:B------:R-:W-:Y:S01]  /*6240*/  ISETP.NE.AND P0, PT, R113, 0x2, PT ;  /* 0x000000027100780c */ /* 0x000fe20003f05270 */
[----:B------:R-:W-:Y:S01]  /*6250*/  IMAD.IADD R99, R45, 0x1, R96 ;  /* 0x000000012d637824 */ /* 0x000fe200078e0260 */
[----:B------:R-:W-:Y:S02]  /*6260*/  ISETP.NE.AND P1, PT, R114, 0x4, PT ;  /* 0x000000047200780c */ /* 0x000fe40003f25270 */
[----:B------:R-:W-:Y:S02]  /*6270*/  SEL R0, RZ, 0x1, P0 ;  /* 0x00000001ff007807 */ /* 0x000fe40000000000 */
[----:B------:R-:W-:Y:S02]  /*6280*/  SEL R3, RZ, 0x1, P1 ;  /* 0x00000001ff037807 */ /* 0x000fe40000800000 */
[----:B------:R-:W-:Y:S02]  /*6290*/  LOP3.LUT R109, R109, R0, RZ, 0x3c, !PT ;  /* 0x000000006d6d7212 */ /* 0x000fe400078e3cff */
[----:B------:R-:W-:Y:S02]  /*62a0*/  LOP3.LUT R110, R110, R3, RZ, 0x3c, !PT ;  /* 0x000000036e6e7212 */ /* 0x000fe400078e3cff */
[----:B------:R-:W-:Y:S02]  /*62b0*/  @P2 R2UR UR36, R107 ;  /* 0x000000006b2422ca */ /* 0x000fe400000e0000 */
[----:B------:R-:W-:Y:S02]  /*62c0*/  SEL R113, R113, RZ, P0 ;  /* 0x000000ff71717207 */ /* 0x000fe40000000000 */
[----:B------:R-:W-:Y:S01]  /*62d0*/  SEL R44, R114, RZ, P1 ;  /* 0x000000ff722c7207 */ /* 0x000fe20000800000 */
[----:B------:R-:W-:Y:S10]  /*62e0*/  @P2 BRA `(.L_x_97) ;  /* 0xffffffe400682947 */ /* 0x000ff4000383ffff */
[----:B------:R-:W-:Y:S05]  /*62f0*/  EXIT ;  /* 0x000000000000794d */ /* 0x000fea0003800000 */
.L_x_19:
[----:B--2---:R2:W1:Y:S02]  /*6300*/  SYNCS.PHASECHK.TRANS64.TRYWAIT P0, [R3+URZ+0x100], R2 ;  /* 0x00010002030075a7 */ /* 0x00446400080011ff */
[----:B-1----:R-:W-:Y:S05]  /*6310*/  @!P0 NANOSLEEP.SYNCS 0x989680 ;  /* 0x009896800000895d */ /* 0x002fea0003900000 */
[----:B------:R-:W1:Y:S02]  /*6320*/  @!P0 SYNCS.PHASECHK.TRANS64 P0, [R3+URZ+0x100], R2 ;  /* 0x00010002030085a7 */ /* 0x000e6400080010ff */
[----:B-1----:R-:W-:Y:S05]  /*6330*/  @!P0 BRA `(.L_x_19) ;  /* 0xfffffffc00f08947 */ /* 0x002fea000383ffff */
[----:B------:R-:W-:Y:S05]  /*6340*/  BRA `(.L_x_98) ;  /* 0xffffffb000a47947 */ /* 0x000fea000383ffff */
.L_x_22:
[----:B-1----:R-:W-:-:S07]  /*6350*/  MOV R2, UR33 ;  /* 0x0000002100027c02 */ /* 0x002fce0008000f00 */
.L_x_99:
[----:B-1----:R1:W2:Y:S02]  /*6360*/  SYNCS.PHASECHK.TRANS64.TRYWAIT P0, [R2+URZ+0x38], R5 ;  /* 0x00003805020075a7 */ /* 0x0022a400080011ff */
[----:B--2---:R-:W-:Y:S05]  /*6370*/  @!P0 NANOSLEEP.SYNCS 0x989680 ;  /* 0x009896800000895d */ /* 0x004fea0003900000 */
[----:B------:R-:W2:Y:S02]  /*6380*/  @!P0 SYNCS.PHASECHK.TRANS64 P0, [R2+URZ+0x38], R5 ;  /* 0x00003805020085a7 */ /* 0x000ea400080010ff */
[----:B--2---:R-:W-:Y:S05]  /*6390*/  @!P0 BRA `(.L_x_99) ;  /* 0xfffffffc00f08947 */ /* 0x004fea000383ffff */
[----:B------:R-:W-:Y:S05]  /*63a0*/  BRA `(.L_x_21) ;  /* 0xffffffb000f47947 */ /* 0x000fea000383ffff */
.L_x_28:
[----:B-1----:R-:W-:-:S07]  /*63b0*/  MOV R2, UR17 ;  /* 0x0000001100027c02 */ /* 0x002fce0008000f00 */
.L_x_100:
[----:B-1----:R1:W2:Y:S02]  /*63c0*/  SYNCS.PHASECHK.TRANS64.TRYWAIT P0, [R2+URZ+0x38], R5 ;  /* 0x00003805020075a7 */ /* 0x0022a400080011ff */
[----:B--2---:R-:W-:Y:S05]  /*63d0*/  @!P0 NANOSLEEP.SYNCS 0x989680 ;  /* 0x009896800000895d */ /* 0x004fea0003900000 */
[----:B------:R-:W2:Y:S02]  /*63e0*/  @!P0 SYNCS.PHASECHK.TRANS64 P0, [R2+URZ+0x38], R5 ;  /* 0x00003805020085a7 */ /* 0x000ea400080010ff */
[----:B--2---:R-:W-:Y:S05]  /*63f0*/  @!P0 BRA `(.L_x_100) ;  /* 0xfffffffc00f08947 */ /* 0x004fea000383ffff */
[----:B------:R-:W-:Y:S05]  /*6400*/  BRA `(.L_x_27) ;  /* 0xffffffb400987947 */ /* 0x000fea000383ffff */
.L_x_32:
[----:B-1----:R1:W2:Y:S02]  /*6410*/  SYNCS.PHASECHK.TRANS64.TRYWAIT P0, [R2+URZ+0x90], R3 ;  /* 0x00009003020075a7 */ /* 0x0022a400080011ff */
[----:B--2---:R-:W-:Y:S05]  /*6420*/  @!P0 NANOSLEEP.SYNCS 0x989680 ;  /* 0x009896800000895d */ /* 0x004fea0003900000 */
[----:B------:R-:W2:Y:S02]  /*6430*/  @!P0 SYNCS.PHASECHK.TRANS64 P0, [R2+URZ+0x90], R3 ;  /* 0x00009003020085a7 */ /* 0x000ea400080010ff */
[----:B--2---:R-:W-:Y:S05]  /*6440*/  @!P0 BRA `(.L_x_32) ;  /* 0xfffffffc00f08947 */ /* 0x004fea000383ffff */
[----:B------:R-:W-:Y:S05]  /*6450*/  BRA `(.L_x_101) ;  /* 0xffffffb800247947 */ /* 0x000fea000383ffff */
.L_x_36:
[----:B----4-:R-:W-:-:S07]  /*6460*/  MOV R0, UR5 ;  /* 0x0000000500007c02 */ /* 0x010fce0008000f00 */
.L_x_102:
[----:B-1----:R1:W2:Y:S02]  /*6470*/  SYNCS.PHASECHK.TRANS64.TRYWAIT P0, [R0+URZ], R3 ;  /* 0x00000003000075a7 */ /* 0x0022a400080011ff */
[----:B--2---:R-:W-:Y:S05]  /*6480*/  @!P0 NANOSLEEP.SYNCS 0x989680 ;  /* 0x009896800000895d */ /* 0x004fea0003900000 */
[----:B------:R-:W2:Y:S02]  /*6490*/  @!P0 SYNCS.PHASECHK.TRANS64 P0, [R0+URZ], R3 ;  /* 0x00000003000085a7 */ /* 0x000ea400080010ff */
[----:B--2---:R-:W-:Y:S05]  /*64a0*/  @!P0 BRA `(.L_x_102) ;  /* 0xfffffffc00f08947 */ /* 0x004fea000383ffff */
[----:B------:R-:W-:Y:S05]  /*64b0*/  BRA `(.L_x_103) ;  /* 0xffffffbc00947947 */ /* 0x000fea000383ffff */
.L_x_37:
[----:B----4-:R-:W-:-:S07]  /*64c0*/  MOV R0, UR5 ;  /* 0x0000000500007c02 */ /* 0x010fce0008000f00 */
.L_x_104:
[----:B-1----:R1:W2:Y:S02]  /*64d0*/  SYNCS.PHASECHK.TRANS64.TRYWAIT P0, [R0+URZ], R3 ;  /* 0x00000003000075a7 */ /* 0x0022a400080011ff */
[----:B--2---:R-:W-:Y:S05]  /*64e0*/  @!P0 NANOSLEEP.SYNCS 0x989680 ;  /* 0x009896800000895d */ /* 0x004fea0003900000 */
[----:B------:R-:W2:Y:S02]  /*64f0*/  @!P0 SYNCS.PHASECHK.TRANS64 P0, [R0+URZ], R3 ;  /* 0x00000003000085a7 */ /* 0x000ea400080010ff */
[----:B--2---:R-:W-:Y:S05]  /*6500*/  @!P0 BRA `(.L_x_104) ;  /* 0xfffffffc00f08947 */ /* 0x004fea000383ffff */
[----:B------:R-:W-:Y:S05]  /*6510*/  BRA `(.L_x_105) ;  /* 0xffffffbc00a07947 */ /* 0x000fea000383ffff */
.L_x_38:
[----:B----4-:R-:W-:-:S07]  /*6520*/  MOV R0, UR5 ;  /* 0x0000000500007c02 */ /* 0x010fce0008000f00 */
.L_x_106:
[----:B-1----:R1:W2:Y:S02]  /*6530*/  SYNCS.PHASECHK.TRANS64.TRYWAIT P0, [R0+URZ], R3 ;  /* 0x00000003000075a7 */ /* 0x0022a400080011ff */
[----:B--2---:R-:W-:Y:S05]  /*6540*/  @!P0 NANOSLEEP.SYNCS 0x989680 ;  /* 0x009896800000895d */ /* 0x004fea0003900000 */
[----:B------:R-:W2:Y:S02]  /*6550*/  @!P0 SYNCS.PHASECHK.TRANS64 P0, [R0+URZ], R3 ;  /* 0x00000003000085a7 */ /* 0x000ea400080010ff */
[----:B--2---:R-:W-:Y:S05]  /*6560*/  @!P0 BRA `(.L_x_106) ;  /* 0xfffffffc00f08947 */ /* 0x004fea000383ffff */
[----:B------:R-:W-:Y:S05]  /*6570*/  BRA `(.L_x_107) ;  /* 0xffffffbc00ac7947 */ /* 0x000fea000383ffff */
.L_x_39:
[----:B----4-:R-:W-:-:S07]  /*6580*/  MOV R0, UR5 ;  /* 0x0000000500007c02 */ /* 0x010fce0008000f00 */
.L_x_108:
[----:B-1----:R1:W2:Y:S02]  /*6590*/  SYNCS.PHASECHK.TRANS64.TRYWAIT P0, [R0+URZ], R3 ;  /* 0x00000003000075a7 */ /* 0x0022a400080011ff */
[----:B--2---:R-:W-:Y:S05]  /*65a0*/  @!P0 NANOSLEEP.SYNCS 0x989680 ;  /* 0x009896800000895d */ /* 0x004fea0003900000 */
[----:B------:R-:W2:Y:S02]  /*65b0*/  @!P0 SYNCS.PHASECHK.TRANS64 P0, [R0+URZ], R3 ;  /* 0x00000003000085a7 */ /* 0x000ea400080010ff */
[----:B--2---:R-:W-:Y:S05]  /*65c0*/  @!P0 BRA `(.L_x_108) ;  /* 0xfffffffc00f08947 */ /* 0x004fea000383ffff */
[----:B------:R-:W-:Y:S05]  /*65d0*/  BRA `(.L_x_109) ;  /* 0xffffffbc00b87947 */ /* 0x000fea000383ffff */
.L_x_40:
[----:B----4-:R-:W-:-:S07]  /*65e0*/  MOV R0, UR5 ;  /* 0x0000000500007c02 */ /* 0x010fce0008000f00 */
.L_x_110:
[----:B-1----:R1:W2:Y:S02]  /*65f0*/  SYNCS.PHASECHK.TRANS64.TRYWAIT P0, [R0+URZ], R3 ;  /* 0x00000003000075a7 */ /* 0x0022a400080011ff */
[----:B--2---:R-:W-:Y:S05]  /*6600*/  @!P0 NANOSLEEP.SYNCS 0x989680 ;  /* 0x009896800000895d */ /* 0x004fea0003900000 */
[----:B------:R-:W2:Y:S02]  /*6610*/  @!P0 SYNCS.PHASECHK.TRANS64 P0, [R0+URZ], R3 ;  /* 0x00000003000085a7 */ /* 0x000ea400080010ff */
[----:B--2---:R-:W-:Y:S05]  /*6620*/  @!P0 BRA `(.L_x_110) ;  /* 0xfffffffc00f08947 */ /* 0x004fea000383ffff */
[----:B------:R-:W-:Y:S05]  /*6630*/  BRA `(.L_x_111) ;  /* 0xffffffbc00c47947 */ /* 0x000fea000383ffff */
.L_x_41:
[----:B----4-:R-:W-:-:S07]  /*6640*/  MOV R0, UR5 ;  /* 0x0000000500007c02 */ /* 0x010fce0008000f00 */
.L_x_112:
[----:B-1----:R1:W2:Y:S02]  /*6650*/  SYNCS.PHASECHK.TRANS64.TRYWAIT P0, [R0+URZ], R3 ;  /* 0x00000003000075a7 */ /* 0x0022a400080011ff */
[----:B--2---:R-:W-:Y:S05]  /*6660*/  @!P0 NANOSLEEP.SYNCS 0x989680 ;  /* 0x009896800000895d */ /* 0x004fea0003900000 */
[----:B------:R-:W2:Y:S02]  /*6670*/  @!P0 SYNCS.PHASECHK.TRANS64 P0, [R0+URZ], R3 ;  /* 0x00000003000085a7 */ /* 0x000ea400080010ff */
[----:B--2---:R-:W-:Y:S05]  /*6680*/  @!P0 BRA `(.L_x_112) ;  /* 0xfffffffc00f08947 */ /* 0x004fea000383ffff */
[----:B------:R-:W-:Y:S05]  /*6690*/  BRA `(.L_x_113) ;  /* 0xffffffbc00d07947 */ /* 0x000fea000383ffff */
.L_x_44:
[----:B-1----:R1:W2:Y:S02]  /*66a0*/  SYNCS.PHASECHK.TRANS64.TRYWAIT P0, [R0+URZ+0xf0], R5 ;  /* 0x0000f005000075a7 */ /* 0x0022a400080011ff */
[----:B--2---:R-:W-:Y:S05]  /*66b0*/  @!P0 NANOSLEEP.SYNCS 0x989680 ;  /* 0x009896800000895d */ /* 0x004fea0003900000 */
[----:B------:R-:W2:Y:S02]  /*66c0*/  @!P0 SYNCS.PHASECHK.TRANS64 P0, [R0+URZ+0xf0], R5 ;  /* 0x0000f005000085a7 */ /* 0x000ea400080010ff */
[----:B--2---:R-:W-:Y:S05]  /*66d0*/  @!P0 BRA `(.L_x_44) ;  /* 0xfffffffc00f08947 */ /* 0x004fea000383ffff */
[----:B------:R-:W-:Y:S05]  /*66e0*/  BRA `(.L_x_114) ;  /* 0xffffffc0002c7947 */ /* 0x000fea000383ffff */
.L_x_45:
[----:B------:R-:W-:-:S07]  /*66f0*/  MOV R0, UR5 ;  /* 0x0000000500007c02 */ /* 0x000fce0008000f00 */
.L_x_115:
[----:B-1----:R1:W2:Y:S02]  /*6700*/  SYNCS.PHASECHK.TRANS64.TRYWAIT P0, [R0+URZ+0xa0], R5 ;  /* 0x0000a005000075a7 */ /* 0x0022a400080011ff */
[----:B--2---:R-:W-:Y:S05]  /*6710*/  @!P0 NANOSLEEP.SYNCS 0x989680 ;  /* 0x009896800000895d */ /* 0x004fea0003900000 */
[----:B------:R-:W2:Y:S02]  /*6720*/  @!P0 SYNCS.PHASECHK.TRANS64 P0, [R0+URZ+0xa0], R5 ;  /* 0x0000a005000085a7 */ /* 0x000ea400080010ff */
[----:B--2---:R-:W-:Y:S05]  /*6730*/  @!P0 BRA `(.L_x_115) ;  /* 0xfffffffc00f08947 */ /* 0x004fea000383ffff */
[----:B------:R-:W-:Y:S05]  /*6740*/  BRA `(.L_x_116) ;  /* 0xffffffc0003c7947 */ /* 0x000fea000383ffff */
.L_x_46:
[----:B-1----:R1:W2:Y:S02]  /*6750*/  SYNCS.PHASECHK.TRANS64.TRYWAIT P1, [R0+URZ+0x90], R5 ;  /* 0x00009005000075a7 */ /* 0x0022a400080211ff */
[----:B--2---:R-:W-:Y:S05]  /*6760*/  @!P1 NANOSLEEP.SYNCS 0x989680 ;  /* 0x009896800000995d */ /* 0x004fea0003900000 */
[----:B------:R-:W2:Y:S02]  /*6770*/  @!P1 SYNCS.PHASECHK.TRANS64 P1, [R0+URZ+0x90], R5 ;  /* 0x00009005000095a7 */ /* 0x000ea400080210ff */
[----:B--2---:R-:W-:Y:S05]  /*6780*/  @!P1 BRA `(.L_x_46) ;  /* 0xfffffffc00f09947 */ /* 0x004fea000383ffff */
[----:B------:R-:W-:Y:S05]  /*6790*/  BRA `(.L_x_117) ;  /* 0xffffffc0006c7947 */ /* 0x000fea000383ffff */
.L_x_49:
[----:B------:R-:W-:-:S07]  /*67a0*/  MOV R0, UR5 ;  /* 0x0000000500007c02 */ /* 0x000fce0008000f00 */
.L_x_118:
[----:B-1----:R1:W2:Y:S02]  /*67b0*/  SYNCS.PHASECHK.TRANS64.TRYWAIT P0, [R0+URZ+0xa0], R3 ;  /* 0x0000a003000075a7 */ /* 0x0022a400080011ff */
[----:B--2---:R-:W-:Y:S05]  /*67c0*/  @!P0 NANOSLEEP.SYNCS 0x989680 ;  /* 0x009896800000895d */ /* 0x004fea0003900000 */
[----:B------:R-:W2:Y:S02]  /*67d0*/  @!P0 SYNCS.PHASECHK.TRANS64 P0, [R0+URZ+0xa0], R3 ;  /* 0x0000a003000085a7 */ /* 0x000ea400080010ff */
[----:B--2---:R-:W-:Y:S05]  /*67e0*/  @!P0 BRA `(.L_x_118) ;  /* 0xfffffffc00f08947 */ /* 0x004fea000383ffff */
[----:B------:R-:W-:Y:S05]  /*67f0*/  BRA `(.L_x_48) ;  /* 0xffffffc000c07947 */ /* 0x000fea000383ffff */
.L_x_56:
[----:B-1----:R1:W2:Y:S02]  /*6800*/  SYNCS.PHASECHK.TRANS64.TRYWAIT P1, [R0+URZ+0x90], R5 ;  /* 0x00009005000075a7 */ /* 0x0022a400080211ff */
[----:B--2---:R-:W-:Y:S05]  /*6810*/  @!P1 NANOSLEEP.SYNCS 0x989680 ;  /* 0x009896800000995d */ /* 0x004fea0003900000 */
[----:B------:R-:W2:Y:S02]  /*6820*/  @!P1 SYNCS.PHASECHK.TRANS64 P1, [R0+URZ+0x90], R5 ;  /* 0x00009005000095a7 */ /* 0x000ea400080210ff */
[----:B--2---:R-:W-:Y:S05]  /*6830*/  @!P1 BRA `(.L_x_56) ;  /* 0xfffffffc00f09947 */ /* 0x004fea000383ffff */
[----:B------:R-:W-:Y:S05]  /*6840*/  BRA `(.L_x_119) ;  /* 0xffffffc800207947 */ /* 0x000fea000383ffff */
.L_x_57:
[----:B------:R-:W-:-:S07]  /*6850*/  MOV R3, UR8 ;  /* 0x0000000800037c02 */ /* 0x000fce0008000f00 */
.L_x_120:
[----:B-1----:R1:W2:Y:S02]  /*6860*/  SYNCS.PHASECHK.TRANS64.TRYWAIT P0, [R3+URZ+0xd0], R0 ;  /* 0x0000d000030075a7 */ /* 0x0022a400080011ff */
[----:B--2---:R-:W-:Y:S05]  /*6870*/  @!P0 NANOSLEEP.SYNCS 0x989680 ;  /* 0x009896800000895d */ /* 0x004fea0003900000 */
[----:B------:R-:W2:Y:S02]  /*6880*/  @!P0 SYNCS.PHASECHK.TRANS64 P0, [R3+URZ+0xd0], R0 ;  /* 0x0000d000030085a7 */ /* 0x000ea400080010ff */
[----:B--2---:R-:W-:Y:S05]  /*6890*/  @!P0 BRA `(.L_x_120) ;  /* 0xfffffffc00f08947 */ /* 0x004fea000383ffff */
[----:B------:R-:W-:Y:S05]  /*68a0*/  BRA `(.L_x_121) ;  /* 0xffffffc800707947 */ /* 0x000fea000383ffff */
.L_x_60:
[----:B------:R-:W-:Y:S07]  /*68b0*/  MOV R0, UR7 ;  /* 0x0000000700007c02 */ /* 0x000fee0008000f00 */
.L_x_122:
[----:B-1----:R1:W2:Y:S02]  /*68c0*/  SYNCS.PHASECHK.TRANS64.TRYWAIT P0, [R0+URZ], R3 ;  /* 0x00000003000075a7 */ /* 0x0022a400080011ff */
[----:B--2---:R-:W-:Y:S05]  /*68d0*/  @!P0 NANOSLEEP.SYNCS 0x989680 ;  /* 0x009896800000895d */ /* 0x004fea0003900000 */
[----:B------:R-:W2:Y:S02]  /*68e0*/  @!P0 SYNCS.PHASECHK.TRANS64 P0, [R0+URZ], R3 ;  /* 0x00000003000085a7 */ /* 0x000ea400080010ff */
[----:B--2---:R-:W-:Y:S05]  /*68f0*/  @!P0 BRA `(.L_x_122) ;  /* 0xfffffffc00f08947 */ /* 0x004fea000383ffff */
[----:B------:R-:W-:Y:S05]  /*6900*/  BRA `(.L_x_59) ;  /* 0xffffffc8008c7947 */ /* 0x000fea000383ffff */
.L_x_63:
[----:B------:R-:W-:-:S07]  /*6910*/  MOV R0, UR5 ;  /* 0x0000000500007c02 */ /* 0x000fce0008000f00 */
.L_x_123:
[----:B--2---:R2:W3:Y:S02]  /*6920*/  SYNCS.PHASECHK.TRANS64.TRYWAIT P0, [R0+URZ], R3 ;  /* 0x00000003000075a7 */ /* 0x0044e400080011ff */
[----:B---3--:R-:W-:Y:S05]  /*6930*/  @!P0 NANOSLEEP.SYNCS 0x989680 ;  /* 0x009896800000895d */ /* 0x008fea0003900000 */
[----:B------:R-:W3:Y:S02]  /*6940*/  @!P0 SYNCS.PHASECHK.TRANS64 P0, [R0+URZ], R3 ;  /* 0x00000003000085a7 */ /* 0x000ee400080010ff */
[----:B---3--:R-:W-:Y:S05]  /*6950*/  @!P0 BRA `(.L_x_123) ;  /* 0xfffffffc00f08947 */ /* 0x008fea000383ffff */
[----:B------:R-:W-:Y:S05]  /*6960*/  BRA `(.L_x_124) ;  /* 0xffffffcc00407947 */ /* 0x000fea000383ffff */
.L_x_64:
[----:B------:R-:W-:-:S07]  /*6970*/  MOV R0, UR5 ;  /* 0x0000000500007c02 */ /* 0x000fce0008000f00 */
.L_x_125:
[----:B-1----:R1:W2:Y:S02]  /*6980*/  SYNCS.PHASECHK.TRANS64.TRYWAIT P0, [R0+URZ], R3 ;  /* 0x00000003000075a7 */ /* 0x0022a400080011ff */
[----:B--2---:R-:W-:Y:S05]  /*6990*/  @!P0 NANOSLEEP.SYNCS 0x989680 ;  /* 0x009896800000895d */ /* 0x004fea0003900000 */
[----:B------:R-:W2:Y:S02]  /*69a0*/  @!P0 SYNCS.PHASECHK.TRANS64 P0, [R0+URZ], R3 ;  /* 0x00000003000085a7 */ /* 0x000ea400080010ff */
[----:B--2---:R-:W-:Y:S05]  /*69b0*/  @!P0 BRA `(.L_x_125) ;  /* 0xfffffffc00f08947 */ /* 0x004fea000383ffff */
[----:B------:R-:W-:Y:S05]  /*69c0*/  BRA `(.L_x_126) ;  /* 0xffffffcc004c7947 */ /* 0x000fea000383ffff */
.L_x_65:
[----:B------:R-:W-:-:S07]  /*69d0*/  MOV R0, UR5 ;  /* 0x0000000500007c02 */ /* 0x000fce0008000f00 */
.L_x_127:
[----:B-1----:R1:W2:Y:S02]  /*69e0*/  SYNCS.PHASECHK.TRANS64.TRYWAIT P0, [R0+URZ], R3 ;  /* 0x00000003000075a7 */ /* 0x0022a400080011ff */
[----:B--2---:R-:W-:Y:S05]  /*69f0*/  @!P0 NANOSLEEP.SYNCS 0x989680 ;  /* 0x009896800000895d */ /* 0x004fea0003900000 */
[----:B------:R-:W2:Y:S02]  /*6a00*/  @!P0 SYNCS.PHASECHK.TRANS64 P0, [R0+URZ], R3 ;  /* 0x00000003000085a7 */ /* 0x000ea400080010ff */
[----:B--2---:R-:W-:Y:S05]  /*6a10*/  @!P0 BRA `(.L_x_127) ;  /* 0xfffffffc00f08947 */ /* 0x004fea000383ffff */
[----:B------:R-:W-:Y:S05]  /*6a20*/  BRA `(.L_x_128) ;  /* 0xffffffcc00587947 */ /* 0x000fea000383ffff */
.L_x_66:
[----:B------:R-:W-:-:S07]  /*6a30*/  MOV R0, UR7 ;  /* 0x0000000700007c02 */ /* 0x000fce0008000f00 */
.L_x_129:
[----:B-1----:R1:W2:Y:S02]  /*6a40*/  SYNCS.PHASECHK.TRANS64.TRYWAIT P0, [R0+URZ], R3 ;  /* 0x00000003000075a7 */ /* 0x0022a400080011ff */
[----:B--2---:R-:W-:Y:S05]  /*6a50*/  @!P0 NANOSLEEP.SYNCS 0x989680 ;  /* 0x009896800000895d */ /* 0x004fea0003900000 */
[----:B------:R-:W2:Y:S02]  /*6a60*/  @!P0 SYNCS.PHASECHK.TRANS64 P0, [R0+URZ], R3 ;  /* 0x00000003000085a7 */ /* 0x000ea400080010ff */
[----:B--2---:R-:W-:Y:S05]  /*6a70*/  @!P0 BRA `(.L_x_129) ;  /* 0xfffffffc00f08947 */ /* 0x004fea000383ffff */
[----:B------:R-:W-:Y:S05]  /*6a80*/  BRA `(.L_x_130) ;  /* 0xffffffcc00647947 */ /* 0x000fea000383ffff */
.L_x_71:
[----:B---3--:R3:W1:Y:S02]  /*6a90*/  SYNCS.PHASECHK.TRANS64.TRYWAIT P0, [R0+URZ+0x90], R3 ;  /* 0x00009003000075a7 */ /* 0x00866400080011ff */
[----:B-1----:R-:W-:Y:S05]  /*6aa0*/  @!P0 NANOSLEEP.SYNCS 0x989680 ;  /* 0x009896800000895d */ /* 0x002fea0003900000 */
[----:B------:R-:W1:Y:S02]  /*6ab0*/  @!P0 SYNCS.PHASECHK.TRANS64 P0, [R0+URZ+0x90], R3 ;  /* 0x00009003000085a7 */ /* 0x000e6400080010ff */
[----:B-1----:R-:W-:Y:S05]  /*6ac0*/  @!P0 BRA `(.L_x_71) ;  /* 0xfffffffc00f08947 */ /* 0x002fea000383ffff */
[----:B------:R-:W-:Y:S05]  /*6ad0*/  BRA `(.L_x_131) ;  /* 0xffffffd000607947 */ /* 0x000fea000383ffff */
.L_x_74:
[----:B------:R-:W-:Y:S07]  /*6ae0*/  MOV R0, UR6 ;  /* 0x0000000600007c02 */ /* 0x000fee0008000f00 */
.L_x_132:
[----:B-1----:R1:W3:Y:S02]  /*6af0*/  SYNCS.PHASECHK.TRANS64.TRYWAIT P0, [R0+URZ+0x88], R3 ;  /* 0x00008803000075a7 */ /* 0x0022e400080011ff */
[----:B---3--:R-:W-:Y:S05]  /*6b00*/  @!P0 NANOSLEEP.SYNCS 0x989680 ;  /* 0x009896800000895d */ /* 0x008fea0003900000 */
[----:B------:R-:W3:Y:S02]  /*6b10*/  @!P0 SYNCS.PHASECHK.TRANS64 P0, [R0+URZ+0x88], R3 ;  /* 0x00008803000085a7 */ /* 0x000ee400080010ff */
[----:B---3--:R-:W-:Y:S05]  /*6b20*/  @!P0 BRA `(.L_x_132) ;  /* 0xfffffffc00f08947 */ /* 0x008fea000383ffff */
[----:B------:R-:W-:Y:S05]  /*6b30*/  BRA `(.L_x_73) ;  /* 0xffffffd4004c7947 */ /* 0x000fea000383ffff */
.L_x_77:
[----:B------:R-:W-:Y:S07]  /*6b40*/  MOV R3, UR6 ;  /* 0x0000000600037c02 */ /* 0x000fee0008000f00 */
.L_x_133:
[----:B-1----:R1:W2:Y:S02]  /*6b50*/  SYNCS.PHASECHK.TRANS64.TRYWAIT P2, [R3+URZ+0x78], R26 ;  /* 0x0000781a030075a7 */ /* 0x0022a400080411ff */
[----:B--2---:R-:W-:Y:S05]  /*6b60*/  @!P2 NANOSLEEP.SYNCS 0x989680 ;  /* 0x009896800000a95d */ /* 0x004fea0003900000 */
[----:B------:R-:W2:Y:S02]  /*6b70*/  @!P2 SYNCS.PHASECHK.TRANS64 P2, [R3+URZ+0x78], R26 ;  /* 0x0000781a0300a5a7 */ /* 0x000ea400080410ff */
[----:B--2---:R-:W-:Y:S05]  /*6b80*/  @!P2 BRA `(.L_x_133) ;  /* 0xfffffffc00f0a947 */ /* 0x004fea000383ffff */
[----:B------:R-:W-:Y:S05]  /*6b90*/  BRA `(.L_x_134) ;  /* 0xffffffd400e07947 */ /* 0x000fea000383ffff */
.L_x_80:
[----:B--2---:R2:W1:Y:S02]  /*6ba0*/  SYNCS.PHASECHK.TRANS64.TRYWAIT P0, [R0+URZ+0x90], R3 ;  /* 0x00009003000075a7 */ /* 0x00446400080011ff */
[----:B-1----:R-:W-:Y:S05]  /*6bb0*/  @!P0 NANOSLEEP.SYNCS 0x989680 ;  /* 0x009896800000895d */ /* 0x002fea0003900000 */
[----:B------:R-:W1:Y:S02]  /*6bc0*/  @!P0 SYNCS.PHASECHK.TRANS64 P0, [R0+URZ+0x90], R3 ;  /* 0x00009003000085a7 */ /* 0x000e6400080010ff */
[----:B-1----:R-:W-:Y:S05]  /*6bd0*/  @!P0 BRA `(.L_x_80) ;  /* 0xfffffffc00f08947 */ /* 0x002fea000383ffff */
[----:B------:R-:W-:Y:S05]  /*6be0*/  BRA `(.L_x_135) ;  /* 0xffffffdc003c7947 */ /* 0x000fea000383ffff */
.L_x_91:
[----:B-1----:R-:W-:Y:S04]  /*6bf0*/  MOV R0, UR43 ;  /* 0x0000002b00007c02 */ /* 0x002fe80008000f00 */
[----:B------:R1:W2:Y:S03]  /*6c00*/  SYNCS.PHASECHK.TRANS64.TRYWAIT P1, [R0+URZ+0x70], R3 ;  /* 0x00007003000075a7 */ /* 0x0002a600080211ff */
[----:B--2---:R-:W-:Y:S05]  /*6c10*/  @!P1 NANOSLEEP.SYNCS 0x989680 ;  /* 0x009896800000995d */ /* 0x004fea0003900000 */
[----:B------:R-:W2:Y:S02]  /*6c20*/  @!P1 SYNCS.PHASECHK.TRANS64 P1, [R0+URZ+0x70], R3 ;  /* 0x00007003000095a7 */ /* 0x000ea400080210ff */
[----:B--2---:R-:W-:Y:S05]  /*6c30*/  @!P1 BRA `(.L_x_91) ;  /* 0xfffffffc00ec9947 */ /* 0x004fea000383ffff */
[----:B------:R-:W-:Y:S05]  /*6c40*/  BRA `(.L_x_90) ;  /* 0xffffffe800307947 */ /* 0x000fea000383ffff */
.L_x_93:
[----:B-1----:R1:W4:Y:S02]  /*6c50*/  SYNCS.PHASECHK.TRANS64.TRYWAIT P1, [R92+URZ+0xb0], R7 ;  /* 0x0000b0075c0075a7 */ /* 0x00232400080211ff */
[----:B----4-:R-:W-:Y:S05]  /*6c60*/  @!P1 NANOSLEEP.SYNCS 0x989680 ;  /* 0x009896800000995d */ /* 0x010fea0003900000 */
[----:B------:R-:W4:Y:S02]  /*6c70*/  @!P1 SYNCS.PHASECHK.TRANS64 P1, [R92+URZ+0xb0], R7 ;  /* 0x0000b0075c0095a7 */ /* 0x000f2400080210ff */
[----:B----4-:R-:W-:Y:S05]  /*6c80*/  @!P1 BRA `(.L_x_93) ;  /* 0xfffffffc00f09947 */ /* 0x010fea000383ffff */
[----:B------:R-:W-:Y:S05]  /*6c90*/  BRA `(.L_x_92) ;  /* 0xffffffe8006c7947 */ /* 0x000fea000383ffff */
        .weak           $__internal_0_$__cuda_sm10x_tcgen05_guardrail_trap_col_being_dealloced_not_returned_by_alloc
        .type           $__internal_0_$__cuda_sm10x_tcgen05_guardrail_trap_col_being_dealloced_not_returned_by_alloc,@function
        .size           $__internal_0_$__cuda_sm10x_tcgen05_guardrail_trap_col_being_dealloced_not_returned_by_alloc,($__internal_1_$__cuda_sm10x_tcgen05_guardrail_trap_phase_invalid_during_alloc - $__internal_0_$__cuda_sm10x_tcgen05_guardrail_trap_col_being_dealloced_not_returned_by_alloc)
$__internal_0_$__cuda_sm10x_tcgen05_guardrail_trap_col_being_dealloced_not_returned_by_alloc:
[----:B------:R-:W-:Y:S05]  /*6ca0*/  BPT.TRAP 0x1 ;  /* 0x000000040000795c */ /* 0x000fea0000300000 */
[----:B------:R-:W-:-:S04]  /*6cb0*/  HFMA2 R3, -RZ, RZ, 0, 0 ;  /* 0x00000000ff037431 */ /* 0x000fc800000001ff */
[----:B------:R-:W-:Y:S05]  /*6cc0*/  RET.REL.NODEC R2 `(_ZN7cutlass13device_kernelINS_4gemm6kernel13GemmUniversalIN4cute5tupleIJiiiiEEENS1_10collective13CollectiveMmaINS1_35MainloopSm100TmaUmmaWarpSpecializedILi7ELi2ELi4ENS5_IJNS4_1CILi1EEESB_SB_EEEEENS5_IJNSA_ILi64EEESE_SE_EEEaNS5_IJlSB_lEEEaSG_NS4_8TiledMMAINS4_8MMA_AtomIJNS4_15SM100_MMA_S8_SSIaaiLi64ELi64ELNS4_4UMMA5MajorE0ELSL_0ELNSK_8SaturateE0EEEEEENS4_6LayoutISC_NS5_IJNSA_ILi0EEESQ_SQ_EEEEENS5_IJNS4_10UnderscoreEST_ST_EEEEENS4_13SM90_TMA_LOADENS4_14ComposedLayoutINS4_7SwizzleILi2ELi4ELi3EEENS4_18smem_ptr_flag_bitsILi8EEENSP_INS5_IJNSA_ILi8EEESE_EEENS5_IJSE_SB_EEEEEEEvNS4_8identityESW_S16_vS17_EENS_8epilogue10collective18CollectiveEpilogueINS19_23Sm100TmaWarpSpecializedILi1ELi1ELi32ELb0ELb0EEEJSF_NS5_IJNSP_ISE_SB_EES1E_EEEaSG_aSG_NS19_6fusion15FusionCallbacksIS1D_NS1G_17LinearCombinationIaiaiLNS_15FloatRoundStyleE2EEESF_S1F_JEEENS4_5SM1004TMEM4LOAD26SM100_TMEM_LOAD_16dp32b32xESW_S16_NS4_39AutoVectorizingCopyWithAssumedAlignmentILi128EEENS4_14SM90_TMA_STOREES16_S1R_S1R_EEEvvEEEEvNT_6ParamsE) ;  /* 0xffffff9002cc7950 */ /* 0x000fea0003c3ffff */
        .weak           $__internal_1_$__cuda_sm10x_tcgen05_guardrail_trap_phase_invalid_during_alloc
        .type           $__internal_1_$__cuda_sm10x_tcgen05_guardrail_trap_phase_invalid_during_alloc,@function
        .size           $__internal_1_$__cuda_sm10x_tcgen05_guardrail_trap_phase_invalid_during_alloc,($__internal_2_$__cuda_sm10x_tcgen05_guardrail_trap_unallocated_columns_being_dealloced - $__internal_1_$__cuda_sm10x_tcgen05_guardrail_trap_phase_invalid_during_alloc)
$__internal_1_$__cuda_sm10x_tcgen05_guardrail_trap_phase_invalid_during_alloc:
[----:B------:R-:W-:Y:S05]  /*6cd0*/  BPT.TRAP 0x1 ;  /* 0x000000040000795c */ /* 0x000fea0000300000 */
[----:B------:R-:W-:-:S04]  /*6ce0*/  MOV R3, 0x0 ;  /* 0x0000000000037802 */ /* 0x000fc80000000f00 */
[----:B------:R-:W-:Y:S05]  /*6cf0*/  RET.REL.NODEC R2 `(_ZN7cutlass13device_kernelINS_4gemm6kernel13GemmUniversalIN4cute5tupleIJiiiiEEENS1_10collective13CollectiveMmaINS1_35MainloopSm100TmaUmmaWarpSpecializedILi7ELi2ELi4ENS5_IJNS4_1CILi1EEESB_SB_EEEEENS5_IJNSA_ILi64EEESE_SE_EEEaNS5_IJlSB_lEEEaSG_NS4_8TiledMMAINS4_8MMA_AtomIJNS4_15SM100_MMA_S8_SSIaaiLi64ELi64ELNS4_4UMMA5MajorE0ELSL_0ELNSK_8SaturateE0EEEEEENS4_6LayoutISC_NS5_IJNSA_ILi0EEESQ_SQ_EEEEENS5_IJNS4_10UnderscoreEST_ST_EEEEENS4_13SM90_TMA_LOADENS4_14ComposedLayoutINS4_7SwizzleILi2ELi4ELi3EEENS4_18smem_ptr_flag_bitsILi8EEENSP_INS5_IJNSA_ILi8EEESE_EEENS5_IJSE_SB_EEEEEEEvNS4_8identityESW_S16_vS17_EENS_8epilogue10collective18CollectiveEpilogueINS19_23Sm100TmaWarpSpecializedILi1ELi1ELi32ELb0ELb0EEEJSF_NS5_IJNSP_ISE_SB_EES1E_EEEaSG_aSG_NS19_6fusion15FusionCallbacksIS1D_NS1G_17LinearCombinationIaiaiLNS_15FloatRoundStyleE2EEESF_S1F_JEEENS4_5SM1004TMEM4LOAD26SM100_TMEM_LOAD_16dp32b32xESW_S16_NS4_39AutoVectorizingCopyWithAssumedAlignmentILi128EEENS4_14SM90_TMA_STOREES16_S1R_S1R_EEEvvEEEEvNT_6ParamsE) ;  /* 0xffffff9002c07950 */ /* 0x000fea0003c3ffff */
        .weak           $__internal_2_$__cuda_sm10x_tcgen05_guardrail_trap_unallocated_columns_being_dealloced
        .type           $__internal_2_$__cuda_sm10x_tcgen05_guardrail_trap_unallocated_columns_being_dealloced,@function
        .size           $__internal_2_$__cuda_sm10x_tcgen05_guardrail_trap_unallocated_columns_being_dealloced,(.L_x_137 - $__internal_2_$__cuda_sm10x_tcgen05_guardrail_trap_unallocated_columns_being_dealloced)
$__internal_2_$__cuda_sm10x_tcgen05_guardrail_trap_unallocated_columns_being_dealloced:
[----:B------:R-:W-:Y:S05]  /*6d00*/  BPT.TRAP 0x1 ;  /* 0x000000040000795c */ /* 0x000fea0000300000 */
[----:B------:R-:W-:-:S04]  /*6d10*/  HFMA2 R3, -RZ, RZ, 0, 0 ;  /* 0x00000000ff037431 */ /* 0x000fc800000001ff */
[----:B------:R-:W-:Y:S05]  /*6d20*/  RET.REL.NODEC R2 `(_ZN7cutlass13device_kernelINS_4gemm6kernel13GemmUniversalIN4cute5tupleIJiiiiEEENS1_10collective13CollectiveMmaINS1_35MainloopSm100TmaUmmaWarpSpecializedILi7ELi2ELi4ENS5_IJNS4_1CILi1EEESB_SB_EEEEENS5_IJNSA_ILi64EEESE_SE_EEEaNS5_IJlSB_lEEEaSG_NS4_8TiledMMAINS4_8MMA_AtomIJNS4_15SM100_MMA_S8_SSIaaiLi64ELi64ELNS4_4UMMA5MajorE0ELSL_0ELNSK_8SaturateE0EEEEEENS4_6LayoutISC_NS5_IJNSA_ILi0EEESQ_SQ_EEEEENS5_IJNS4_10UnderscoreEST_ST_EEEEENS4_13SM90_TMA_LOADENS4_14ComposedLayoutINS4_7SwizzleILi2ELi4ELi3EEENS4_18smem_ptr_flag_bitsILi8EEENSP_INS5_IJNSA_ILi8EEESE_EEENS5_IJSE_SB_EEEEEEEvNS4_8identityESW_S16_vS17_EENS_8epilogue10collective18CollectiveEpilogueINS19_23Sm100TmaWarpSpecializedILi1ELi1ELi32ELb0ELb0EEEJSF_NS5_IJNSP_ISE_SB_EES1E_EEEaSG_aSG_NS19_6fusion15FusionCallbacksIS1D_NS1G_17LinearCombinationIaiaiLNS_15FloatRoundStyleE2EEESF_S1F_JEEENS4_5SM1004TMEM4LOAD26SM100_TMEM_LOAD_16dp32b32xESW_S16_NS4_39AutoVectorizingCopyWithAssumedAlignmentILi128EEENS4_14SM90_TMA_STOREES16_S1R_S1R_EEEvvEEEEvNT_6ParamsE) ;  /* 0xffffff9002b47950 */ /* 0x000fea0003c3ffff */
.L_x_136:
[----:B------:R-:W-:-:S00]  /*6d30*/  BRA `(.L_x_136) ;  /* 0xfffffffc00fc7947 */ /* 0x000fc0000383ffff */
[----:B------:R-:W-:-:S00]  /*6d40*/  NOP ;  /* 0x0000000000007918 */ /* 0x000fc00000000000 */
        /* <DEDUP_REMOVED lines=11> */
.L_x_137:


//--------------------- .nv.global.init           --------------------------
	.section	.nv.global.init,"aw",@progbits
.nv.global.init:
	.type		$str$27,@object
	.size		$str$27,($str$28 - $str$27)
$str$27:
        /*0000*/ 	.byte	0x28, 0x61, 0x64, 0x64, 0x72, 0x65, 0x73, 0x73, 0x20, 0x26, 0x20, 0x6d, 0x61, 0x73, 0x6b, 0x29
        /*0010*/ 	.byte	0x20, 0x3d, 0x3d, 0x20, 0x30, 0x00
	.type		$str$28,@object
	.size		$str$28,($str$26 - $str$28)
$str$28:
        /*0016*/ 	.byte	0x2f, 0x74, 0x6d, 0x70, 0x2f, 0x63, 0x75, 0x74, 0x6c, 0x61, 0x73, 0x73, 0x5f, 0x73, 0x77, 0x65
        /*0026*/ 	.byte	0x65, 0x70, 0x5f, 0x73, 0x72, 0x63, 0x2f, 0x69, 0x6e, 0x63, 0x6c, 0x75, 0x64, 0x65, 0x2f, 0x63
        /*0036*/ 	.byte	0x75, 0x74, 0x65, 0x2f, 0x70, 0x6f, 0x69, 0x6e, 0x74, 0x65, 0x72, 0x5f, 0x66, 0x6c, 0x61, 0x67
        /*0046*/ 	.byte	0x67, 0x65, 0x64, 0x2e, 0x68, 0x70, 0x70, 0x00
	.type		$str$26,@object
	.size		$str$26,($str$25 - $str$26)
$str$26:
        /*004e*/ 	.byte	0x2f, 0x74, 0x6d, 0x70, 0x2f, 0x63, 0x75, 0x74, 0x6c, 0x61, 0x73, 0x73, 0x5f, 0x73, 0x77, 0x65
        /*005e*/ 	.byte	0x65, 0x70, 0x5f, 0x73, 0x72, 0x63, 0x2f, 0x69, 0x6e, 0x63, 0x6c, 0x75, 0x64, 0x65, 0x2f, 0x63
        /*006e*/ 	.byte	0x75, 0x74, 0x65, 0x2f, 0x61, 0x74, 0x6f, 0x6d, 0x2f, 0x63, 0x6f, 0x70, 0x79, 0x5f, 0x74, 0x72
        /*007e*/ 	.byte	0x61, 0x69, 0x74, 0x73, 0x5f, 0x73, 0x6d, 0x31, 0x30, 0x30, 0x2e, 0x68, 0x70, 0x70, 0x00
	.type		$str$25,@object
	.size		$str$25,(__unnamed_1 - $str$25)
$str$25:
        /*008d*/ 	.byte	0x28, 0x28, 0x75, 0x69, 0x6e, 0x74, 0x33, 0x32, 0x5f, 0x74, 0x28, 0x74, 0x68, 0x72, 0x65, 0x61
        /*009d*/ 	.byte	0x64, 0x49, 0x64, 0x78, 0x2e, 0x78, 0x29, 0x20, 0x2f, 0x20, 0x33, 0x32, 0x29, 0x20, 0x25, 0x20
        /*00ad*/ 	.byte	0x34, 0x29, 0x20, 0x3d, 0x3d, 0x20, 0x28, 0x28, 0x28, 0x74, 0x6d, 0x65, 0x6d, 0x5f, 0x61, 0x64
        /*00bd*/ 	.byte	0x64, 0x72, 0x20, 0x3e, 0x3e, 0x20, 0x31, 0x36, 0x29, 0x20, 0x2f, 0x20, 0x33, 0x32, 0x29, 0x20
        /*00cd*/ 	.byte	0x25, 0x20, 0x34, 0x29, 0x00
	.type		__unnamed_1,@object
	.size		__unnamed_1,(__unnamed_2 - __unnamed_1)
__unnamed_1:
        /*00d2*/ 	.byte	0x61, 0x75, 0x74, 0x6f, 0x20, 0x63, 0x75, 0x74, 0x65, 0x3a, 0x3a, 0x61, 0x73, 0x5f, 0x70, 0x6f
        /* <DEDUP_REMOVED lines=24> */
        /*0262*/ 	.byte	0x00
	.type		__unnamed_2,@object
	.size		__unnamed_2,(.L_2 - __unnamed_2)
__unnamed_2:
        /* <DEDUP_REMOVED lines=41> */
.L_2:


//--------------------- .nv.shared._ZN7cutlass13device_kernelINS_4gemm6kernel13GemmUniversalIN4cute5tupleIJiiiiEEENS1_10collective13CollectiveMmaINS1_35MainloopSm100TmaUmmaWarpSpecializedILi7ELi2ELi4ENS5_IJNS4_1CILi1EEESB_SB_EEEEENS5_IJNSA_ILi64EEESE_SE_EEEaNS5_IJlSB_lEEEaSG_NS4_8TiledMMAINS4_8MMA_AtomIJNS4_15SM100_MMA_S8_SSIaaiLi64ELi64ELNS4_4UMMA5MajorE0ELSL_0ELNSK_8SaturateE0EEEEEENS4_6LayoutISC_NS5_IJNSA_ILi0EEESQ_SQ_EEEEENS5_IJNS4_10UnderscoreEST_ST_EEEEENS4_13SM90_TMA_LOADENS4_14ComposedLayoutINS4_7SwizzleILi2ELi4ELi3EEENS4_18smem_ptr_flag_bitsILi8EEENSP_INS5_IJNSA_ILi8EEESE_EEENS5_IJSE_SB_EEEEEEEvNS4_8identityESW_S16_vS17_EENS_8epilogue10collective18CollectiveEpilogueINS19_23Sm100TmaWarpSpecializedILi1ELi1ELi32ELb0ELb0EEEJSF_NS5_IJNSP_ISE_SB_EES1E_EEEaSG_aSG_NS19_6fusion15FusionCallbacksIS1D_NS1G_17LinearCombinationIaiaiLNS_15FloatRoundStyleE2EEESF_S1F_JEEENS4_5SM1004TMEM4LOAD26SM100_TMEM_LOAD_16dp32b32xESW_S16_NS4_39AutoVectorizingCopyWithAssumedAlignmentILi128EEENS4_14SM90_TMA_STOREES16_S1R_S1R_EEEvvEEEEvNT_6ParamsE --------------------------
	.section	.nv.shared._ZN7cutlass13device_kernelINS_4gemm6kernel13GemmUniversalIN4cute5tupleIJiiiiEEENS1_10collective13CollectiveMmaINS1_35MainloopSm100TmaUmmaWarpSpecializedILi7ELi2ELi4ENS5_IJNS4_1CILi1EEESB_SB_EEEEENS5_IJNSA_ILi64EEESE_SE_EEEaNS5_IJlSB_lEEEaSG_NS4_8TiledMMAINS4_8MMA_AtomIJNS4_15SM100_MMA_S8_SSIaaiLi64ELi64ELNS4_4UMMA5MajorE0ELSL_0ELNSK_8SaturateE0EEEEEENS4_6LayoutISC_NS5_IJNSA_ILi0EEESQ_SQ_EEEEENS5_IJNS4_10UnderscoreEST_ST_EEEEENS4_13SM90_TMA_LOADENS4_14ComposedLayoutINS4_7SwizzleILi2ELi4ELi3EEENS4_18smem_ptr_flag_bitsILi8EEENSP_INS5_IJNSA_ILi8EEESE_EEENS5_IJSE_SB_EEEEEEEvNS4_8identityESW_S16_vS17_EENS_8epilogue10collective18CollectiveEpilogueINS19_23Sm100TmaWarpSpecializedILi1ELi1ELi32ELb0ELb0EEEJSF_NS5_IJNSP_ISE_SB_EES1E_EEEaSG_aSG_NS19_6fusion15FusionCallbacksIS1D_NS1G_17LinearCombinationIaiaiLNS_15FloatRoundStyleE2EEESF_S1F_JEEENS4_5SM1004TMEM4LOAD26SM100_TMEM_LOAD_16dp32b32xESW_S16_NS4_39AutoVectorizingCopyWithAssumedAlignmentILi128EEENS4_14SM90_TMA_STOREES16_S1R_S1R_EEEvvEEEEvNT_6ParamsE,"aw",@nobits
	.sectionflags	@""
	.align	16
	.zero		1024


//--------------------- .nv.shared.reserved.0     --------------------------
	.section	.nv.shared.reserved.0,"aw",@nobits
	.weak		__nv_reservedSMEM_offset_0_alias
	.size		__nv_reservedSMEM_offset_0_alias, 0, 64
	.other		__nv_reservedSMEM_offset_0_alias,@"STO_CUDA_RESERVED_SHARED STV_DEFAULT"
__nv_reservedSMEM_offset_0_alias:
	.zero		0
.nv.shared.reserved.0:
	.zero		64
	.weak		__nv_reservedSMEM_tcgen05_partition
	.type		__nv_reservedSMEM_tcgen05_partition,@object
	.size		__nv_reservedSMEM_tcgen05_partition,(.L_0 - __nv_reservedSMEM_tcgen05_partition)
__nv_reservedSMEM_tcgen05_partition:
	.zero		32
.L_0:


//--------------------- .nv.global                --------------------------
	.section	.nv.global,"aw",@nobits
.nv.global:
	.type		_ZN40_INTERNAL_bcd7f0f6_4_k_cu_2c31d413_250034cute1_E,@object
	.size		_ZN40_INTERNAL_bcd7f0f6_4_k_cu_2c31d413_250034cute1_E,(_ZN40_INTERNAL_bcd7f0f6_4_k_cu_2c31d413_250034cuda3std3__45__cpo6cbeginE - _ZN40_INTERNAL_bcd7f0f6_4_k_cu_2c31d413_250034cute1_E)
_ZN40_INTERNAL_bcd7f0f6_4_k_cu_2c31d413_250034cute1_E:
	.zero		1
	.type		_ZN40_INTERNAL_bcd7f0f6_4_k_cu_2c31d413_250034cuda3std3__45__cpo6cbeginE,@object
	.size		_ZN40_INTERNAL_bcd7f0f6_4_k_cu_2c31d413_250034cuda3std3__45__cpo6cbeginE,(_ZN40_INTERNAL_bcd7f0f6_4_k_cu_2c31d413_250034cuda3std3__48in_placeE - _ZN40_INTERNAL_bcd7f0f6_4_k_cu_2c31d413_250034cuda3std3__45__cpo6cbeginE)
_ZN40_INTERNAL_bcd7f0f6_4_k_cu_2c31d413_250034cuda3std3__45__cpo6cbeginE:
	.zero		1
	.type		_ZN40_INTERNAL_bcd7f0f6_4_k_cu_2c31d413_250034cuda3std3__48in_placeE,@object
	.size		_ZN40_INTERNAL_bcd7f0f6_4_k_cu_2c31d413_250034cuda3std3__48in_placeE,(_ZN40_INTERNAL_bcd7f0f6_4_k_cu_2c31d413_250034cuda3std6ranges3__45__cpo9iter_moveE - _ZN40_INTERNAL_bcd7f0f6_4_k_cu_2c31d413_250034cuda3std3__48in_placeE)
_ZN40_INTERNAL_bcd7f0f6_4_k_cu_2c31d413_250034cuda3std3__48in_placeE:
	.zero		1
	.type		_ZN40_INTERNAL_bcd7f0f6_4_k_cu_2c31d413_250034cuda3std6ranges3__45__cpo9iter_moveE,@object
	.size		_ZN40_INTERNAL_bcd7f0f6_4_k_cu_2c31d413_250034cuda3std6ranges3__45__cpo9iter_moveE,(_ZN40_INTERNAL_bcd7f0f6_4_k_cu_2c31d413_250034cuda3std3__45__cpo5beginE - _ZN40_INTERNAL_bcd7f0f6_4_k_cu_2c31d413_250034cuda3std6ranges3__45__cpo9iter_moveE)
_ZN40_INTERNAL_bcd7f0f6_4_k_cu_2c31d413_250034cuda3std6ranges3__45__cpo9iter_moveE:
	.zero		1
	.type		_ZN40_INTERNAL_bcd7f0f6_4_k_cu_2c31d413_250034cuda3std3__45__cpo5beginE,@object
	.size		_ZN40_INTERNAL_bcd7f0f6_4_k_cu_2c31d413_250034cuda3std3__45__cpo5beginE,(_ZN40_INTERNAL_bcd7f0f6_4_k_cu_2c31d413_250034cuda3std3__442_GLOBAL__N__bcd7f0f6_4_k_cu_2c31d413_250036ignoreE - _ZN40_INTERNAL_bcd7f0f6_4_k_cu_2c31d413_250034cuda3std3__45__cpo5beginE)
_ZN40_INTERNAL_bcd7f0f6_4_k_cu_2c31d413_250034cuda3std3__45__cpo5beginE:
	.zero		1
	.type		_ZN40_INTERNAL_bcd7f0f6_4_k_cu_2c31d413_250034cuda3std3__442_GLOBAL__N__bcd7f0f6_4_k_cu_2c31d413_250036ignoreE,@object
	.size		_ZN40_INTERNAL_bcd7f0f6_4_k_cu_2c31d413_250034cuda3std3__442_GLOBAL__N__bcd7f0f6_4_k_cu_2c31d413_250036ignoreE,(_ZN40_INTERNAL_bcd7f0f6_4_k_cu_2c31d413_250034cute7productE - _ZN40_INTERNAL_bcd7f0f6_4_k_cu_2c31d413_250034cuda3std3__442_GLOBAL__N__bcd7f0f6_4_k_cu_2c31d413_250036ignoreE)
_ZN40_INTERNAL_bcd7f0f6_4_k_cu_2c31d413_250034cuda3std3__442_GLOBAL__N__bcd7f0f6_4_k_cu_2c31d413_250036ignoreE:
	.zero		1
	.type		_ZN40_INTERNAL_bcd7f0f6_4_k_cu_2c31d413_250034cute7productE,@object
	.size		_ZN40_INTERNAL_bcd7f0f6_4_k_cu_2c31d413_250034cute7productE,(_ZN40_INTERNAL_bcd7f0f6_4_k_cu_2c31d413_250034cuda3std3__45__cpo3endE - _ZN40_INTERNAL_bcd7f0f6_4_k_cu_2c31d413_250034cute7productE)
_ZN40_INTERNAL_bcd7f0f6_4_k_cu_2c31d413_250034cute7productE:
	.zero		1
	.type		_ZN40_INTERNAL_bcd7f0f6_4_k_cu_2c31d413_250034cuda3std3__45__cpo3endE,@object
	.size		_ZN40_INTERNAL_bcd7f0f6_4_k_cu_2c31d413_250034cuda3std3__45__cpo3endE,(_ZN40_INTERNAL_bcd7f0f6_4_k_cu_2c31d413_250034cuda3std3__419piecewise_constructE - _ZN40_INTERNAL_bcd7f0f6_4_k_cu_2c31d413_250034cuda3std3__45__cpo3endE)
_ZN40_INTERNAL_bcd7f0f6_4_k_cu_2c31d413_250034cuda3std3__45__cpo3endE:
	.zero		1
	.type		_ZN40_INTERNAL_bcd7f0f6_4_k_cu_2c31d413_250034cuda3std3__419piecewise_constructE,@object
	.size		_ZN40_INTERNAL_bcd7f0f6_4_k_cu_2c31d413_250034cuda3std3__419piecewise_constructE,(_ZN40_INTERNAL_bcd7f0f6_4_k_cu_2c31d413_250034cuda3std3__45__cpo4cendE - _ZN40_INTERNAL_bcd7f0f6_4_k_cu_2c31d413_250034cuda3std3__419piecewise_constructE)
_ZN40_INTERNAL_bcd7f0f6_4_k_cu_2c31d413_250034cuda3std3__419piecewise_constructE:
	.zero		1
	.type		_ZN40_INTERNAL_bcd7f0f6_4_k_cu_2c31d413_250034cuda3std3__45__cpo4cendE,@object
	.size		_ZN40_INTERNAL_bcd7f0f6_4_k_cu_2c31d413_250034cuda3std3__45__cpo4cendE,(_ZN40_INTERNAL_bcd7f0f6_4_k_cu_2c31d413_250034cuda3std6ranges3__45__cpo4swapE - _ZN40_INTERNAL_bcd7f0f6_4_k_cu_2c31d413_250034cuda3std3__45__cpo4cendE)
_ZN40_INTERNAL_bcd7f0f6_4_k_cu_2c31d413_250034cuda3std3__45__cpo4cendE:
	.zero		1
	.type		_ZN40_INTERNAL_bcd7f0f6_4_k_cu_2c31d413_250034cuda3std6ranges3__45__cpo4swapE,@object
	.size		_ZN40_INTERNAL_bcd7f0f6_4_k_cu_2c31d413_250034cuda3std6ranges3__45__cpo4swapE,(.L_10 - _ZN40_INTERNAL_bcd7f0f6_4_k_cu_2c31d413_250034cuda3std6ranges3__45__cpo4swapE)
_ZN40_INTERNAL_bcd7f0f6_4_k_cu_2c31d413_250034cuda3std6ranges3__45__cpo4swapE:
	.zero		1
.L_10:


//--------------------- .nv.constant0._ZN7cutlass13device_kernelINS_4gemm6kernel13GemmUniversalIN4cute5tupleIJiiiiEEENS1_10collective13CollectiveMmaINS1_35MainloopSm100TmaUmmaWarpSpecializedILi7ELi2ELi4ENS5_IJNS4_1CILi1EEESB_SB_EEEEENS5_IJNSA_ILi64EEESE_SE_EEEaNS5_IJlSB_lEEEaSG_NS4_8TiledMMAINS4_8MMA_AtomIJNS4_15SM100_MMA_S8_SSIaaiLi64ELi64ELNS4_4UMMA5MajorE0ELSL_0ELNSK_8SaturateE0EEEEEENS4_6LayoutISC_NS5_IJNSA_ILi0EEESQ_SQ_EEEEENS5_IJNS4_10UnderscoreEST_ST_EEEEENS4_13SM90_TMA_LOADENS4_14ComposedLayoutINS4_7SwizzleILi2ELi4ELi3EEENS4_18smem_ptr_flag_bitsILi8EEENSP_INS5_IJNSA_ILi8EEESE_EEENS5_IJSE_SB_EEEEEEEvNS4_8identityESW_S16_vS17_EENS_8epilogue10collective18CollectiveEpilogueINS19_23Sm100TmaWarpSpecializedILi1ELi1ELi32ELb0ELb0EEEJSF_NS5_IJNSP_ISE_SB_EES1E_EEEaSG_aSG_NS19_6fusion15FusionCallbacksIS1D_NS1G_17LinearCombinationIaiaiLNS_15FloatRoundStyleE2EEESF_S1F_JEEENS4_5SM1004TMEM4LOAD26SM100_TMEM_LOAD_16dp32b32xESW_S16_NS4_39AutoVectorizingCopyWithAssumedAlignmentILi128EEENS4_14SM90_TMA_STOREES16_S1R_S1R_EEEvvEEEEvNT_6ParamsE --------------------------
	.section	.nv.constant0._ZN7cutlass13device_kernelINS_4gemm6kernel13GemmUniversalIN4cute5tupleIJiiiiEEENS1_10collective13CollectiveMmaINS1_35MainloopSm100TmaUmmaWarpSpecializedILi7ELi2ELi4ENS5_IJNS4_1CILi1EEESB_SB_EEEEENS5_IJNSA_ILi64EEESE_SE_EEEaNS5_IJlSB_lEEEaSG_NS4_8TiledMMAINS4_8MMA_AtomIJNS4_15SM100_MMA_S8_SSIaaiLi64ELi64ELNS4_4UMMA5MajorE0ELSL_0ELNSK_8SaturateE0EEEEEENS4_6LayoutISC_NS5_IJNSA_ILi0EEESQ_SQ_EEEEENS5_IJNS4_10UnderscoreEST_ST_EEEEENS4_13SM90_TMA_LOADENS4_14ComposedLayoutINS4_7SwizzleILi2ELi4ELi3EEENS4_18smem_ptr_flag_bitsILi8EEENSP_INS5_IJNSA_ILi8EEESE_EEENS5_IJSE_SB_EEEEEEEvNS4_8identityESW_S16_vS17_EENS_8epilogue10collective18CollectiveEpilogueINS19_23Sm100TmaWarpSpecializedILi1ELi1ELi32ELb0ELb0EEEJSF_NS5_IJNSP_ISE_SB_EES1E_EEEaSG_aSG_NS19_6fusion15FusionCallbacksIS1D_NS1G_17LinearCombinationIaiaiLNS_15FloatRoundStyleE2EEESF_S1F_JEEENS4_5SM1004TMEM4LOAD26SM100_TMEM_LOAD_16dp32b32xESW_S16_NS4_39AutoVectorizingCopyWithAssumedAlignmentILi128EEENS4_14SM90_TMA_STOREES16_S1R_S1R_EEEvvEEEEvNT_6ParamsE,"a",@progbits
	.sectionflags	@""
	.align	4
.nv.constant0._ZN7cutlass13device_kernelINS_4gemm6kernel13GemmUniversalIN4cute5tupleIJiiiiEEENS1_10collective13CollectiveMmaINS1_35MainloopSm100TmaUmmaWarpSpecializedILi7ELi2ELi4ENS5_IJNS4_1CILi1EEESB_SB_EEEEENS5_IJNSA_ILi64EEESE_SE_EEEaNS5_IJlSB_lEEEaSG_NS4_8TiledMMAINS4_8MMA_AtomIJNS4_15SM100_MMA_S8_SSIaaiLi64ELi64ELNS4_4UMMA5MajorE0ELSL_0ELNSK_8SaturateE0EEEEEENS4_6LayoutISC_NS5_IJNSA_ILi0EEESQ_SQ_EEEEENS5_IJNS4_10UnderscoreEST_ST_EEEEENS4_13SM90_TMA_LOADENS4_14ComposedLayoutINS4_7SwizzleILi2ELi4ELi3EEENS4_18smem_ptr_flag_bitsILi8EEENSP_INS5_IJNSA_ILi8EEESE_EEENS5_IJSE_SB_EEEEEEEvNS4_8identityESW_S16_vS17_EENS_8epilogue10collective18CollectiveEpilogueINS19_23Sm100TmaWarpSpecializedILi1ELi1ELi32ELb0ELb0EEEJSF_NS5_IJNSP_ISE_SB_EES1E_EEEaSG_aSG_NS19_6fusion15FusionCallbacksIS1D_NS1G_17LinearCombinationIaiaiLNS_15FloatRoundStyleE2EEESF_S1F_JEEENS4_5SM1004TMEM4LOAD26SM100_TMEM_LOAD_16dp32b32xESW_S16_NS4_39AutoVectorizingCopyWithAssumedAlignmentILi128EEENS4_14SM90_TMA_STOREES16_S1R_S1R_EEEvvEEEEvNT_6ParamsE:
	.zero		2944


//--------------------- SYMBOLS --------------------------

	.type		.nv.reservedSmem.offset0,@object
	.size		.nv.reservedSmem.offset0,0x4
	.type		.nv.reservedSmem.cap,@object
	.size		.nv.reservedSmem.cap,0x4
	.type		__assertfail,@function
